	.target	sm_100a

	.elftype	@"ET_EXEC"


//--------------------- .note.nv.tkinfo           --------------------------
	.section	.note.nv.tkinfo,"",@"SHT_NOTE"
	.sectionflags	@"SHF_NOTE_NV_TKINFO"
	.tkinfo
        /*0018*/ 	.word	0x00000002
        /*0030*/ 	.string	""
        /*0030*/ 	.string	"ptxas"
        /*0030*/ 	.string	"Cuda compilation tools, release 13.0, V13.0.88"
        /*0030*/ 	.string	"Build cuda_13.0.r13.0/compiler.36424714_0"
        /*0030*/ 	.string	"-arch sm_100a -m 64 "



//--------------------- .note.nv.cuinfo           --------------------------
	.section	.note.nv.cuinfo,"",@"SHT_NOTE"
	.sectionflags	@"SHF_NOTE_NV_CUINFO"
        /*0018*/ 	.short	0x0002
        /*001a*/ 	.short	0x0064
        /*001c*/ 	.short	0x0082
	.zero		2


//--------------------- .nv.info                  --------------------------
	.section	.nv.info,"",@"SHT_CUDA_INFO"
	.align	4


	//----- nvinfo : EIATTR_REGCOUNT
	.align		4
        /*0000*/ 	.byte	0x04, 0x2f
        /*0002*/ 	.short	(.L_19 - .L_18)
	.align		4
.L_18:
        /*0004*/ 	.word	index@(_ZN7cutlass13device_kernelINS_4gemm6kernel13GemmUniversalIN4cute5tupleIJiiiiEEENS1_10collective13CollectiveMmaINS1_35MainloopSm100TmaUmmaWarpSpecializedILi3ELi2ELi4ENS5_IJNS4_1CILi1EEESB_SB_EEEEENS5_IJNSA_ILi128EEESE_NSA_ILi32EEEEEENS_12float_e4m3_tENS5_IJlSB_lEEESH_SI_NS4_8TiledMMAINS4_8MMA_AtomIJNS4_10MMA_TraitsINS4_19SM100_MMA_F8F6F4_SSEJSH_SH_fSE_SE_NS4_17integral_constantINS4_4UMMA5MajorELSP_0EEESQ_NSN_INSO_7ScaleInELSR_0EEESS_EEEEEENS4_6LayoutISC_NS5_IJNSA_ILi0EEESW_SW_EEEEENS5_IJNS4_10UnderscoreESZ_SZ_EEEEENS4_13SM90_TMA_LOADENS4_14ComposedLayoutINS4_7SwizzleILi1ELi4ELi3EEENS4_18smem_ptr_flag_bitsILi8EEENSV_INS5_IJNSA_ILi8EEESF_EEENS5_IJSF_SB_EEEEEEEvNS4_8identityES12_S1C_vS1D_EENS_8epilogue10collective18CollectiveEpilogueINS1F_23Sm100TmaWarpSpecializedILi2ELi2ELi64ELb0ELb0EEEJSG_NS5_IJNSV_ISE_SB_EENSV_INSA_ILi64EEESB_EEEEESH_SI_SH_SI_NS1F_6fusion15FusionCallbacksIS1J_NS1O_17LinearCombinationISH_fSH_fLNS_15FloatRoundStyleE2EEESG_S1N_JEEENS4_5SM1004TMEM4LOAD26SM100_TMEM_LOAD_32dp32b64xES12_NS13_INS14_ILi2ELi4ELi3EEES17_NSV_INS5_IJS18_S1L_EEENS5_IJS1L_SB_EEEEEEENS4_39AutoVectorizingCopyWithAssumedAlignmentILi128EEENS4_14SM90_TMA_STOREES22_S24_S24_EEEvvEEEEvNT_6ParamsE)
        /*0008*/ 	.word	0x000000e0


	//----- nvinfo : EIATTR_FRAME_SIZE
	.align		4
.L_19:
        /*000c*/ 	.byte	0x04, 0x11
        /*000e*/ 	.short	(.L_21 - .L_20)
	.align		4
.L_20:
        /*0010*/ 	.word	index@($__internal_2_$__cuda_sm10x_tcgen05_guardrail_trap_unallocated_columns_being_dealloced)
        /*0014*/ 	.word	0x00000000


	//----- nvinfo : EIATTR_FRAME_SIZE
	.align		4
.L_21:
        /*0018*/ 	.byte	0x04, 0x11
        /*001a*/ 	.short	(.L_23 - .L_22)
	.align		4
.L_22:
        /*001c*/ 	.word	index@($__internal_1_$__cuda_sm10x_tcgen05_guardrail_trap_phase_invalid_during_alloc)
        /*0020*/ 	.word	0x00000000


	//----- nvinfo : EIATTR_FRAME_SIZE
	.align		4
.L_23:
        /*0024*/ 	.byte	0x04, 0x11
        /*0026*/ 	.short	(.L_25 - .L_24)
	.align		4
.L_24:
        /*0028*/ 	.word	index@($__internal_0_$__cuda_sm10x_tcgen05_guardrail_trap_col_being_dealloced_not_returned_by_alloc)
        /*002c*/ 	.word	0x00000000


	//----- nvinfo : EIATTR_FRAME_SIZE
	.align		4
.L_25:
        /*0030*/ 	.byte	0x04, 0x11
        /*0032*/ 	.short	(.L_27 - .L_26)
	.align		4
.L_26:
        /*0034*/ 	.word	index@(_ZN7cutlass13device_kernelINS_4gemm6kernel13GemmUniversalIN4cute5tupleIJiiiiEEENS1_10collective13CollectiveMmaINS1_35MainloopSm100TmaUmmaWarpSpecializedILi3ELi2ELi4ENS5_IJNS4_1CILi1EEESB_SB_EEEEENS5_IJNSA_ILi128EEESE_NSA_ILi32EEEEEENS_12float_e4m3_tENS5_IJlSB_lEEESH_SI_NS4_8TiledMMAINS4_8MMA_AtomIJNS4_10MMA_TraitsINS4_19SM100_MMA_F8F6F4_SSEJSH_SH_fSE_SE_NS4_17integral_constantINS4_4UMMA5MajorELSP_0EEESQ_NSN_INSO_7ScaleInELSR_0EEESS_EEEEEENS4_6LayoutISC_NS5_IJNSA_ILi0EEESW_SW_EEEEENS5_IJNS4_10UnderscoreESZ_SZ_EEEEENS4_13SM90_TMA_LOADENS4_14ComposedLayoutINS4_7SwizzleILi1ELi4ELi3EEENS4_18smem_ptr_flag_bitsILi8EEENSV_INS5_IJNSA_ILi8EEESF_EEENS5_IJSF_SB_EEEEEEEvNS4_8identityES12_S1C_vS1D_EENS_8epilogue10collective18CollectiveEpilogueINS1F_23Sm100TmaWarpSpecializedILi2ELi2ELi64ELb0ELb0EEEJSG_NS5_IJNSV_ISE_SB_EENSV_INSA_ILi64EEESB_EEEEESH_SI_SH_SI_NS1F_6fusion15FusionCallbacksIS1J_NS1O_17LinearCombinationISH_fSH_fLNS_15FloatRoundStyleE2EEESG_S1N_JEEENS4_5SM1004TMEM4LOAD26SM100_TMEM_LOAD_32dp32b64xES12_NS13_INS14_ILi2ELi4ELi3EEES17_NSV_INS5_IJS18_S1L_EEENS5_IJS1L_SB_EEEEEEENS4_39AutoVectorizingCopyWithAssumedAlignmentILi128EEENS4_14SM90_TMA_STOREES22_S24_S24_EEEvvEEEEvNT_6ParamsE)
        /*0038*/ 	.word	0x00000000


	//----- nvinfo : EIATTR_MIN_STACK_SIZE
	.align		4
.L_27:
        /*003c*/ 	.byte	0x04, 0x12
        /*003e*/ 	.short	(.L_29 - .L_28)
	.align		4
.L_28:
        /*0040*/ 	.word	index@(_ZN7cutlass13device_kernelINS_4gemm6kernel13GemmUniversalIN4cute5tupleIJiiiiEEENS1_10collective13CollectiveMmaINS1_35MainloopSm100TmaUmmaWarpSpecializedILi3ELi2ELi4ENS5_IJNS4_1CILi1EEESB_SB_EEEEENS5_IJNSA_ILi128EEESE_NSA_ILi32EEEEEENS_12float_e4m3_tENS5_IJlSB_lEEESH_SI_NS4_8TiledMMAINS4_8MMA_AtomIJNS4_10MMA_TraitsINS4_19SM100_MMA_F8F6F4_SSEJSH_SH_fSE_SE_NS4_17integral_constantINS4_4UMMA5MajorELSP_0EEESQ_NSN_INSO_7ScaleInELSR_0EEESS_EEEEEENS4_6LayoutISC_NS5_IJNSA_ILi0EEESW_SW_EEEEENS5_IJNS4_10UnderscoreESZ_SZ_EEEEENS4_13SM90_TMA_LOADENS4_14ComposedLayoutINS4_7SwizzleILi1ELi4ELi3EEENS4_18smem_ptr_flag_bitsILi8EEENSV_INS5_IJNSA_ILi8EEESF_EEENS5_IJSF_SB_EEEEEEEvNS4_8identityES12_S1C_vS1D_EENS_8epilogue10collective18CollectiveEpilogueINS1F_23Sm100TmaWarpSpecializedILi2ELi2ELi64ELb0ELb0EEEJSG_NS5_IJNSV_ISE_SB_EENSV_INSA_ILi64EEESB_EEEEESH_SI_SH_SI_NS1F_6fusion15FusionCallbacksIS1J_NS1O_17LinearCombinationISH_fSH_fLNS_15FloatRoundStyleE2EEESG_S1N_JEEENS4_5SM1004TMEM4LOAD26SM100_TMEM_LOAD_32dp32b64xES12_NS13_INS14_ILi2ELi4ELi3EEES17_NSV_INS5_IJS18_S1L_EEENS5_IJS1L_SB_EEEEEEENS4_39AutoVectorizingCopyWithAssumedAlignmentILi128EEENS4_14SM90_TMA_STOREES22_S24_S24_EEEvvEEEEvNT_6ParamsE)
        /*0044*/ 	.word	0x00000000
.L_29:


//--------------------- .nv.compat                --------------------------
	.section	.nv.compat,"",@"SHT_CUDA_COMPAT_INFO"
	.align	4
        /*0000*/ 	.byte	0x02, 0x09, 0x01, 0x00, 0x02, 0x02, 0x02, 0x00, 0x02, 0x05, 0x05, 0x00, 0x03, 0x07, 0x01, 0x01
        /*0010*/ 	.byte	0x02, 0x03, 0x01, 0x00, 0x02, 0x06, 0x01, 0x00, 0x04, 0x0b, 0x08, 0x00, 0x09, 0x00, 0x00, 0x00
        /*0020*/ 	.byte	0x00, 0x00, 0x00, 0x00


//--------------------- .nv.info._ZN7cutlass13device_kernelINS_4gemm6kernel13GemmUniversalIN4cute5tupleIJiiiiEEENS1_10collective13CollectiveMmaINS1_35MainloopSm100TmaUmmaWarpSpecializedILi3ELi2ELi4ENS5_IJNS4_1CILi1EEESB_SB_EEEEENS5_IJNSA_ILi128EEESE_NSA_ILi32EEEEEENS_12float_e4m3_tENS5_IJlSB_lEEESH_SI_NS4_8TiledMMAINS4_8MMA_AtomIJNS4_10MMA_TraitsINS4_19SM100_MMA_F8F6F4_SSEJSH_SH_fSE_SE_NS4_17integral_constantINS4_4UMMA5MajorELSP_0EEESQ_NSN_INSO_7ScaleInELSR_0EEESS_EEEEEENS4_6LayoutISC_NS5_IJNSA_ILi0EEESW_SW_EEEEENS5_IJNS4_10UnderscoreESZ_SZ_EEEEENS4_13SM90_TMA_LOADENS4_14ComposedLayoutINS4_7SwizzleILi1ELi4ELi3EEENS4_18smem_ptr_flag_bitsILi8EEENSV_INS5_IJNSA_ILi8EEESF_EEENS5_IJSF_SB_EEEEEEEvNS4_8identityES12_S1C_vS1D_EENS_8epilogue10collective18CollectiveEpilogueINS1F_23Sm100TmaWarpSpecializedILi2ELi2ELi64ELb0ELb0EEEJSG_NS5_IJNSV_ISE_SB_EENSV_INSA_ILi64EEESB_EEEEESH_SI_SH_SI_NS1F_6fusion15FusionCallbacksIS1J_NS1O_17LinearCombinationISH_fSH_fLNS_15FloatRoundStyleE2EEESG_S1N_JEEENS4_5SM1004TMEM4LOAD26SM100_TMEM_LOAD_32dp32b64xES12_NS13_INS14_ILi2ELi4ELi3EEES17_NSV_INS5_IJS18_S1L_EEENS5_IJS1L_SB_EEEEEEENS4_39AutoVectorizingCopyWithAssumedAlignmentILi128EEENS4_14SM90_TMA_STOREES22_S24_S24_EEEvvEEEEvNT_6ParamsE --------------------------
	.section	.nv.info._ZN7cutlass13device_kernelINS_4gemm6kernel13GemmUniversalIN4cute5tupleIJiiiiEEENS1_10collective13CollectiveMmaINS1_35MainloopSm100TmaUmmaWarpSpecializedILi3ELi2ELi4ENS5_IJNS4_1CILi1EEESB_SB_EEEEENS5_IJNSA_ILi128EEESE_NSA_ILi32EEEEEENS_12float_e4m3_tENS5_IJlSB_lEEESH_SI_NS4_8TiledMMAINS4_8MMA_AtomIJNS4_10MMA_TraitsINS4_19SM100_MMA_F8F6F4_SSEJSH_SH_fSE_SE_NS4_17integral_constantINS4_4UMMA5MajorELSP_0EEESQ_NSN_INSO_7ScaleInELSR_0EEESS_EEEEEENS4_6LayoutISC_NS5_IJNSA_ILi0EEESW_SW_EEEEENS5_IJNS4_10UnderscoreESZ_SZ_EEEEENS4_13SM90_TMA_LOADENS4_14ComposedLayoutINS4_7SwizzleILi1ELi4ELi3EEENS4_18smem_ptr_flag_bitsILi8EEENSV_INS5_IJNSA_ILi8EEESF_EEENS5_IJSF_SB_EEEEEEEvNS4_8identityES12_S1C_vS1D_EENS_8epilogue10collective18CollectiveEpilogueINS1F_23Sm100TmaWarpSpecializedILi2ELi2ELi64ELb0ELb0EEEJSG_NS5_IJNSV_ISE_SB_EENSV_INSA_ILi64EEESB_EEEEESH_SI_SH_SI_NS1F_6fusion15FusionCallbacksIS1J_NS1O_17LinearCombinationISH_fSH_fLNS_15FloatRoundStyleE2EEESG_S1N_JEEENS4_5SM1004TMEM4LOAD26SM100_TMEM_LOAD_32dp32b64xES12_NS13_INS14_ILi2ELi4ELi3EEES17_NSV_INS5_IJS18_S1L_EEENS5_IJS1L_SB_EEEEEEENS4_39AutoVectorizingCopyWithAssumedAlignmentILi128EEENS4_14SM90_TMA_STOREES22_S24_S24_EEEvvEEEEvNT_6ParamsE,"",@"SHT_CUDA_INFO"
	.sectionflags	@""
	.align	4


	//----- nvinfo : EIATTR_CUDA_API_VERSION
	.align		4
        /*0000*/ 	.byte	0x04, 0x37
        /*0002*/ 	.short	(.L_31 - .L_30)
.L_30:
        /*0004*/ 	.word	0x00000082


	//----- nvinfo : EIATTR_KPARAM_INFO
	.align		4
.L_31:
        /*0008*/ 	.byte	0x04, 0x17
        /*000a*/ 	.short	(.L_33 - .L_32)
.L_32:
        /*000c*/ 	.word	0x00000000
        /*0010*/ 	.short	0x0000
        /*0012*/ 	.short	0x0000
        /*0014*/ 	.byte	0x00, 0xf0, 0x01, 0x20


	//----- nvinfo : EIATTR_AT_ENTRY_FRAGMENTS
	.align		4
.L_33:
        /*0018*/ 	.byte	0x04, 0x4f
        /*001a*/ 	.short	(.L_35 - .L_34)


	//   ....[0]....
.L_34:
        /*001c*/ 	.word	0x00000006


	//----- nvinfo : EIATTR_RESERVED_SMEM_USED
	.align		4
.L_35:
        /*0020*/ 	.byte	0x01, 0x41
	.zero		2


	//----- nvinfo : EIATTR_SPARSE_MMA_MASK
	.align		4
        /*0024*/ 	.byte	0x03, 0x50
        /*0026*/ 	.short	0x0000


	//----- nvinfo : EIATTR_TCGEN05_1CTA_USED
	.align		4
        /*0028*/ 	.byte	0x01, 0x51
	.zero		2


	//----- nvinfo : EIATTR_MAXREG_COUNT
	.align		4
        /*002c*/ 	.byte	0x03, 0x1b
        /*002e*/ 	.short	0x00ff


	//----- nvinfo : EIATTR_NUM_BARRIERS
	.align		4
        /*0030*/ 	.byte	0x02, 0x4c
        /*0032*/ 	.byte	0x07
	.zero		1


	//----- nvinfo : EIATTR_EXTERNS
	.align		4
        /*0034*/ 	.byte	0x04, 0x0f
        /*0036*/ 	.short	(.L_37 - .L_36)


	//   ....[0]....
	.align		4
.L_36:
        /*0038*/ 	.word	index@(__assertfail)


	//----- nvinfo : EIATTR_MERCURY_ISA_VERSION
	.align		4
.L_37:
        /*003c*/ 	.byte	0x03, 0x5f
        /*003e*/ 	.short	0x0101


	//----- nvinfo : EIATTR_INT_WARP_WIDE_INSTR_OFFSETS
	.align		4
        /*0040*/ 	.byte	0x04, 0x31
        /*0042*/ 	.short	(.L_39 - .L_38)


	//   ....[0]....
.L_38:
        /*0044*/ 	.word	0x00001d60


	//   ....[1]....
        /*0048*/ 	.word	0x000035d0


	//   ....[2]....
        /*004c*/ 	.word	0x000035f0


	//   ....[3]....
        /*0050*/ 	.word	0x00003620


	//   ....[4]....
        /*0054*/ 	.word	0x00003f50


	//   ....[5]....
        /*0058*/ 	.word	0x00003fc0


	//   ....[6]....
        /*005c*/ 	.word	0x000041a0


	//   ....[7]....
        /*0060*/ 	.word	0x00004300


	//----- nvinfo : EIATTR_COOP_GROUP_MASK_REGIDS
	.align		4
.L_39:
        /*0064*/ 	.byte	0x04, 0x29
        /*0066*/ 	.short	(.L_41 - .L_40)


	//   ....[0]....
.L_40:
        /*0068*/ 	.word	0xffffffff


	//   ....[1]....
        /*006c*/ 	.word	0xffffffff


	//   ....[2]....
        /*0070*/ 	.word	0xffffffff


	//   ....[3]....
        /*0074*/ 	.word	0xffffffff


	//   ....[4]....
        /*0078*/ 	.word	0xffffffff


	//   ....[5]....
        /*007c*/ 	.word	0xffffffff


	//   ....[6]....
        /*0080*/ 	.word	0xffffffff


	//   ....[7]....
        /*0084*/ 	.word	0xffffffff


	//   ....[8]....
        /*0088*/ 	.word	0xffffffff


	//   ....[9]....
        /*008c*/ 	.word	0xffffffff


	//   ....[10]....
        /*0090*/ 	.word	0xffffffff


	//   ....[11]....
        /*0094*/ 	.word	0xffffffff


	//   ....[12]....
        /*0098*/ 	.word	0xffffffff


	//----- nvinfo : EIATTR_COOP_GROUP_INSTR_OFFSETS
	.align		4
.L_41:
        /*009c*/ 	.byte	0x04, 0x28
        /*009e*/ 	.short	(.L_43 - .L_42)


	//   ....[0]....
.L_42:
        /*00a0*/ 	.word	0x00000090


	//   ....[1]....
        /*00a4*/ 	.word	0x000004d0


	//   ....[2]....
        /*00a8*/ 	.word	0x00000620


	//   ....[3]....
        /*00ac*/ 	.word	0x00000780


	//   ....[4]....
        /*00b0*/ 	.word	0x00000880


	//   ....[5]....
        /*00b4*/ 	.word	0x000009f0


	//   ....[6]....
        /*00b8*/ 	.word	0x00000b90


	//   ....[7]....
        /*00bc*/ 	.word	0x00001c40


	//   ....[8]....
        /*00c0*/ 	.word	0x00002990


	//   ....[9]....
        /*00c4*/ 	.word	0x00002ba0


	//   ....[10]....
        /*00c8*/ 	.word	0x00002bd0


	//   ....[11]....
        /*00cc*/ 	.word	0x000034b0


	//   ....[12]....
        /*00d0*/ 	.word	0x000036e0


	//----- nvinfo : EIATTR_VRC_CTA_INIT_COUNT
	.align		4
.L_43:
        /*00d4*/ 	.byte	0x02, 0x4a
        /*00d6*/ 	.byte	0x80
	.zero		1


	//----- nvinfo : EIATTR_SYSCALL_OFFSETS
	.align		4
        /*00d8*/ 	.byte	0x04, 0x46
        /*00da*/ 	.short	(.L_45 - .L_44)


	//   ....[0]....
.L_44:
        /*00dc*/ 	.word	0x00004d30


	//   ....[1]....
        /*00e0*/ 	.word	0x00004e70


	//   ....[2]....
        /*00e4*/ 	.word	0x000056d0


	//   ....[3]....
        /*00e8*/ 	.word	0x00006ce0


	//----- nvinfo : EIATTR_MBARRIER_INSTR_OFFSETS
	.align		4
.L_45:
        /*00ec*/ 	.byte	0x04, 0x39
        /*00ee*/ 	.short	(.L_47 - .L_46)


	//   ....[0]....
.L_46:
        /*00f0*/ 	.word	0x000005b0
        /*00f4*/ 	.word	0x000000ff
        /*00f8*/ 	.word	0x00000000
        /*00fc*/ 	.short	0x0100
        /*00fe*/ 	.byte	0x05
	.zero		1


	//   ....[1]....
        /*0100*/ 	.word	0x000005c0
        /*0104*/ 	.word	0x000000ff
        /*0108*/ 	.word	0x00000018
        /*010c*/ 	.short	0x0100
        /*010e*/ 	.byte	0x05
	.zero		1


	//   ....[2]....
        /*0110*/ 	.word	0x000005d0
        /*0114*/ 	.word	0x000000ff
        /*0118*/ 	.word	0x00000008
        /*011c*/ 	.short	0x0100
        /*011e*/ 	.byte	0x05
	.zero		1


	//   ....[3]....
        /*0120*/ 	.word	0x000005e0
        /*0124*/ 	.word	0x000000ff
        /*0128*/ 	.word	0x00000020
        /*012c*/ 	.short	0x0100
        /*012e*/ 	.byte	0x05
	.zero		1


	//   ....[4]....
        /*0130*/ 	.word	0x000005f0
        /*0134*/ 	.word	0x000000ff
        /*0138*/ 	.word	0x00000010
        /*013c*/ 	.short	0x0100
        /*013e*/ 	.byte	0x05
	.zero		1


	//   ....[5]....
        /*0140*/ 	.word	0x00000600
        /*0144*/ 	.word	0x000000ff
        /*0148*/ 	.word	0x00000028
        /*014c*/ 	.short	0x0100
        /*014e*/ 	.byte	0x05
	.zero		1


	//   ....[6]....
        /*0150*/ 	.word	0x00000730
        /*0154*/ 	.word	0x000000ff
        /*0158*/ 	.word	0x00000030
        /*015c*/ 	.short	0x0100
        /*015e*/ 	.byte	0x07
	.zero		1


	//   ....[7]....
        /*0160*/ 	.word	0x00000740
        /*0164*/ 	.word	0x000000ff
        /*0168*/ 	.word	0x00000040
        /*016c*/ 	.short	0x0100
        /*016e*/ 	.byte	0x07
	.zero		1


	//   ....[8]....
        /*0170*/ 	.word	0x00000750
        /*0174*/ 	.word	0x000000ff
        /*0178*/ 	.word	0x00000038
        /*017c*/ 	.short	0x0100
        /*017e*/ 	.byte	0x07
	.zero		1


	//   ....[9]....
        /*0180*/ 	.word	0x00000760
        /*0184*/ 	.word	0x000000ff
        /*0188*/ 	.word	0x00000048
        /*018c*/ 	.short	0x0100
        /*018e*/ 	.byte	0x07
	.zero		1


	//   ....[10]....
        /*0190*/ 	.word	0x00000850
        /*0194*/ 	.word	0x000000ff
        /*0198*/ 	.word	0x00000050
        /*019c*/ 	.short	0x0100
        /*019e*/ 	.byte	0x05
	.zero		1


	//   ....[11]....
        /*01a0*/ 	.word	0x00000860
        /*01a4*/ 	.word	0x000000ff
        /*01a8*/ 	.word	0x00000058
        /*01ac*/ 	.short	0x0100
        /*01ae*/ 	.byte	0x05
	.zero		1


	//   ....[12]....
        /*01b0*/ 	.word	0x000009a0
        /*01b4*/ 	.word	0x000000ff
        /*01b8*/ 	.word	0x00000060
        /*01bc*/ 	.short	0x0100
        /*01be*/ 	.byte	0x05
	.zero		1


	//   ....[13]....
        /*01c0*/ 	.word	0x000009b0
        /*01c4*/ 	.word	0x000000ff
        /*01c8*/ 	.word	0x00000070
        /*01cc*/ 	.short	0x0100
        /*01ce*/ 	.byte	0x05
	.zero		1


	//   ....[14]....
        /*01d0*/ 	.word	0x000009c0
        /*01d4*/ 	.word	0x000000ff
        /*01d8*/ 	.word	0x00000068
        /*01dc*/ 	.short	0x0100
        /*01de*/ 	.byte	0x05
	.zero		1


	//   ....[15]....
        /*01e0*/ 	.word	0x000009d0
        /*01e4*/ 	.word	0x000000ff
        /*01e8*/ 	.word	0x00000078
        /*01ec*/ 	.short	0x0100
        /*01ee*/ 	.byte	0x05
	.zero		1


	//   ....[16]....
        /*01f0*/ 	.word	0x00000b00
        /*01f4*/ 	.word	0x000000ff
        /*01f8*/ 	.word	0x00000080
        /*01fc*/ 	.short	0x0100
        /*01fe*/ 	.byte	0x07
	.zero		1


	//   ....[17]....
        /*0200*/ 	.word	0x00000b10
        /*0204*/ 	.word	0x000000ff
        /*0208*/ 	.word	0x000000a0
        /*020c*/ 	.short	0x0100
        /*020e*/ 	.byte	0x07
	.zero		1


	//   ....[18]....
        /*0210*/ 	.word	0x00000b20
        /*0214*/ 	.word	0x000000ff
        /*0218*/ 	.word	0x00000088
        /*021c*/ 	.short	0x0100
        /*021e*/ 	.byte	0x07
	.zero		1


	//   ....[19]....
        /*0220*/ 	.word	0x00000b30
        /*0224*/ 	.word	0x000000ff
        /*0228*/ 	.word	0x000000a8
        /*022c*/ 	.short	0x0100
        /*022e*/ 	.byte	0x07
	.zero		1


	//   ....[20]....
        /*0230*/ 	.word	0x00000b40
        /*0234*/ 	.word	0x000000ff
        /*0238*/ 	.word	0x00000090
        /*023c*/ 	.short	0x0100
        /*023e*/ 	.byte	0x07
	.zero		1


	//   ....[21]....
        /*0240*/ 	.word	0x00000b50
        /*0244*/ 	.word	0x000000ff
        /*0248*/ 	.word	0x000000b0
        /*024c*/ 	.short	0x0100
        /*024e*/ 	.byte	0x07
	.zero		1


	//   ....[22]....
        /*0250*/ 	.word	0x00000b60
        /*0254*/ 	.word	0x000000ff
        /*0258*/ 	.word	0x00000098
        /*025c*/ 	.short	0x0100
        /*025e*/ 	.byte	0x07
	.zero		1


	//   ....[23]....
        /*0260*/ 	.word	0x00000b70
        /*0264*/ 	.word	0x000000ff
        /*0268*/ 	.word	0x000000b8
        /*026c*/ 	.short	0x0100
        /*026e*/ 	.byte	0x07
	.zero		1


	//   ....[24]....
        /*0270*/ 	.word	0x00000c60
        /*0274*/ 	.word	0x000000ff
        /*0278*/ 	.word	0x000000c0
        /*027c*/ 	.short	0x0100
        /*027e*/ 	.byte	0x05
	.zero		1


	//   ....[25]....
        /*0280*/ 	.word	0x00000c70
        /*0284*/ 	.word	0x000000ff
        /*0288*/ 	.word	0x000000d0
        /*028c*/ 	.short	0x0100
        /*028e*/ 	.byte	0x05
	.zero		1


	//   ....[26]....
        /*0290*/ 	.word	0x00000c80
        /*0294*/ 	.word	0x000000ff
        /*0298*/ 	.word	0x000000c8
        /*029c*/ 	.short	0x0100
        /*029e*/ 	.byte	0x05
	.zero		1


	//   ....[27]....
        /*02a0*/ 	.word	0x00000c90
        /*02a4*/ 	.word	0x000000ff
        /*02a8*/ 	.word	0x000000d8
        /*02ac*/ 	.short	0x0100
        /*02ae*/ 	.byte	0x05
	.zero		1


	//   ....[28]....
        /*02b0*/ 	.word	0x00001560
        /*02b4*/ 	.word	0x00000003
        /*02b8*/ 	.word	0x000000d0
        /*02bc*/ 	.short	0x010a
        /*02be*/ 	.byte	0xff
	.zero		1


	//   ....[29]....
        /*02c0*/ 	.word	0x00001590
        /*02c4*/ 	.word	0x00000003
        /*02c8*/ 	.word	0x000000c0
        /*02cc*/ 	.short	0x0101
        /*02ce*/ 	.byte	0xff
	.zero		1


	//   ....[30]....
        /*02d0*/ 	.word	0x00001660
        /*02d4*/ 	.word	0x000000ff
        /*02d8*/ 	.word	0x00000018
        /*02dc*/ 	.short	0x010a
        /*02de*/ 	.byte	0x08
	.zero		1


	//   ....[31]....
        /*02e0*/ 	.word	0x00001700
        /*02e4*/ 	.word	0x000000ff
        /*02e8*/ 	.word	0x00000018
        /*02ec*/ 	.short	0x010a
        /*02ee*/ 	.byte	0x21
	.zero		1


	//   ....[32]....
        /*02f0*/ 	.word	0x00001860
        /*02f4*/ 	.word	0x000000ff
        /*02f8*/ 	.word	0x00000018
        /*02fc*/ 	.short	0x010a
        /*02fe*/ 	.byte	0x08
	.zero		1


	//   ....[33]....
        /*0300*/ 	.word	0x00001950
        /*0304*/ 	.word	0x000000ff
        /*0308*/ 	.word	0x00000058
        /*030c*/ 	.short	0x0101
        /*030e*/ 	.byte	0x04
	.zero		1


	//   ....[34]....
        /*0310*/ 	.word	0x00001970
        /*0314*/ 	.word	0x000000ff
        /*0318*/ 	.word	0x00000018
        /*031c*/ 	.short	0x010a
        /*031e*/ 	.byte	0x08
	.zero		1


	//   ....[35]....
        /*0320*/ 	.word	0x000019f0
        /*0324*/ 	.word	0x000000ff
        /*0328*/ 	.word	0x00000018
        /*032c*/ 	.short	0x010a
        /*032e*/ 	.byte	0x11
	.zero		1


	//   ....[36]....
        /*0330*/ 	.word	0x00001b50
        /*0334*/ 	.word	0x000000ff
        /*0338*/ 	.word	0x00000018
        /*033c*/ 	.short	0x010a
        /*033e*/ 	.byte	0x08
	.zero		1


	//   ....[37]....
        /*0340*/ 	.word	0x00001c70
        /*0344*/ 	.word	0x00000002
        /*0348*/ 	.word	0x00000060
        /*034c*/ 	.short	0x010a
        /*034e*/ 	.byte	0xff
	.zero		1


	//   ....[38]....
        /*0350*/ 	.word	0x00001d30
        /*0354*/ 	.word	0x00000002
        /*0358*/ 	.word	0x00000000
        /*035c*/ 	.short	0x0101
        /*035e*/ 	.byte	0xff
	.zero		1


	//   ....[39]....
        /*0360*/ 	.word	0x00002290
        /*0364*/ 	.word	0x000000ff
        /*0368*/ 	.word	0x00000000
        /*036c*/ 	.short	0x010a
        /*036e*/ 	.byte	0x05
	.zero		1


	//   ....[40]....
        /*0370*/ 	.word	0x00002320
        /*0374*/ 	.word	0x000000ff
        /*0378*/ 	.word	0x00000000
        /*037c*/ 	.short	0x010a
        /*037e*/ 	.byte	0x05
	.zero		1


	//   ....[41]....
        /*0380*/ 	.word	0x000023c0
        /*0384*/ 	.word	0x00000000
        /*0388*/ 	.word	0x00000000
        /*038c*/ 	.short	0x010a
        /*038e*/ 	.byte	0xff
	.zero		1


	//   ....[42]....
        /*0390*/ 	.word	0x000024e0
        /*0394*/ 	.word	0x00000000
        /*0398*/ 	.word	0x000000c0
        /*039c*/ 	.short	0x010a
        /*039e*/ 	.byte	0xff
	.zero		1


	//   ....[43]....
        /*03a0*/ 	.word	0x00002540
        /*03a4*/ 	.word	0x00000004
        /*03a8*/ 	.word	0x00000000
        /*03ac*/ 	.short	0x0101
        /*03ae*/ 	.byte	0xff
	.zero		1


	//   ....[44]....
        /*03b0*/ 	.word	0x00002560
        /*03b4*/ 	.word	0x000000ff
        /*03b8*/ 	.word	0x00000070
        /*03bc*/ 	.short	0x010a
        /*03be*/ 	.byte	0x05
	.zero		1


	//   ....[45]....
        /*03c0*/ 	.word	0x00002680
        /*03c4*/ 	.word	0x00000000
        /*03c8*/ 	.word	0x00000060
        /*03cc*/ 	.short	0x010a
        /*03ce*/ 	.byte	0xff
	.zero		1


	//   ....[46]....
        /*03d0*/ 	.word	0x00002790
        /*03d4*/ 	.word	0x00000000
        /*03d8*/ 	.word	0x00000000
        /*03dc*/ 	.short	0x0101
        /*03de*/ 	.byte	0xff
	.zero		1


	//   ....[47]....
        /*03e0*/ 	.word	0x00002820
        /*03e4*/ 	.word	0x000000ff
        /*03e8*/ 	.word	0x00000070
        /*03ec*/ 	.short	0x0106
        /*03ee*/ 	.byte	0x05
	.zero		1


	//   ....[48]....
        /*03f0*/ 	.word	0x00002840
        /*03f4*/ 	.word	0x000000ff
        /*03f8*/ 	.word	0x00000070
        /*03fc*/ 	.short	0x010a
        /*03fe*/ 	.byte	0x05
	.zero		1


	//   ....[49]....
        /*0400*/ 	.word	0x000028d0
        /*0404*/ 	.word	0x000000ff
        /*0408*/ 	.word	0x00000070
        /*040c*/ 	.short	0x0106
        /*040e*/ 	.byte	0x04
	.zero		1


	//   ....[50]....
        /*0410*/ 	.word	0x00002910
        /*0414*/ 	.word	0x00000000
        /*0418*/ 	.word	0x00000070
        /*041c*/ 	.short	0x010a
        /*041e*/ 	.byte	0xff
	.zero		1


	//   ....[51]....
        /*0420*/ 	.word	0x00002df0
        /*0424*/ 	.word	0x00000000
        /*0428*/ 	.word	0x00000060
        /*042c*/ 	.short	0x010a
        /*042e*/ 	.byte	0xff
	.zero		1


	//   ....[52]....
        /*0430*/ 	.word	0x00002ef0
        /*0434*/ 	.word	0x00000003
        /*0438*/ 	.word	0x00000000
        /*043c*/ 	.short	0x0101
        /*043e*/ 	.byte	0xff
	.zero		1


	//   ....[53]....
        /*0440*/ 	.word	0x00002f00
        /*0444*/ 	.word	0x000000ff
        /*0448*/ 	.word	0x00000000
        /*044c*/ 	.short	0x010a
        /*044e*/ 	.byte	0x04
	.zero		1


	//   ....[54]....
        /*0450*/ 	.word	0x00002f20
        /*0454*/ 	.word	0x000000ff
        /*0458*/ 	.word	0x000000a0
        /*045c*/ 	.short	0x010a
        /*045e*/ 	.byte	0x09
	.zero		1


	//   ....[55]....
        /*0460*/ 	.word	0x00003000
        /*0464*/ 	.word	0x000000ff
        /*0468*/ 	.word	0x00000000
        /*046c*/ 	.short	0x010a
        /*046e*/ 	.byte	0x07
	.zero		1


	//   ....[56]....
        /*0470*/ 	.word	0x00003130
        /*0474*/ 	.word	0x000000ff
        /*0478*/ 	.word	0x00000000
        /*047c*/ 	.short	0x010a
        /*047e*/ 	.byte	0x04
	.zero		1


	//   ....[57]....
        /*0480*/ 	.word	0x000032e0
        /*0484*/ 	.word	0x000000ff
        /*0488*/ 	.word	0x00000000
        /*048c*/ 	.short	0x010a
        /*048e*/ 	.byte	0x05
	.zero		1


	//   ....[58]....
        /*0490*/ 	.word	0x00003370
        /*0494*/ 	.word	0x000000ff
        /*0498*/ 	.word	0x00000000
        /*049c*/ 	.short	0x010a
        /*049e*/ 	.byte	0x05
	.zero		1


	//   ....[59]....
        /*04a0*/ 	.word	0x00003400
        /*04a4*/ 	.word	0x000000ff
        /*04a8*/ 	.word	0x00000000
        /*04ac*/ 	.short	0x010a
        /*04ae*/ 	.byte	0x05
	.zero		1


	//   ....[60]....
        /*04b0*/ 	.word	0x00003490
        /*04b4*/ 	.word	0x000000ff
        /*04b8*/ 	.word	0x00000000
        /*04bc*/ 	.short	0x010a
        /*04be*/ 	.byte	0x07
	.zero		1


	//   ....[61]....
        /*04c0*/ 	.word	0x000038f0
        /*04c4*/ 	.word	0x00000000
        /*04c8*/ 	.word	0x00000060
        /*04cc*/ 	.short	0x010a
        /*04ce*/ 	.byte	0xff
	.zero		1


	//   ....[62]....
        /*04d0*/ 	.word	0x000039b0
        /*04d4*/ 	.word	0x00000000
        /*04d8*/ 	.word	0x00000000
        /*04dc*/ 	.short	0x0101
        /*04de*/ 	.byte	0xff
	.zero		1


	//   ....[63]....
        /*04e0*/ 	.word	0x00003cd0
        /*04e4*/ 	.word	0x000000ff
        /*04e8*/ 	.word	0x00000058
        /*04ec*/ 	.short	0x010a
        /*04ee*/ 	.byte	0x07
	.zero		1


	//   ....[64]....
        /*04f0*/ 	.word	0x00003ec0
        /*04f4*/ 	.word	0x000000ff
        /*04f8*/ 	.word	0x00000040
        /*04fc*/ 	.short	0x010a
        /*04fe*/ 	.byte	0x07
	.zero		1


	//   ....[65]....
        /*0500*/ 	.word	0x00004090
        /*0504*/ 	.word	0x000000ff
        /*0508*/ 	.word	0x00000030
        /*050c*/ 	.short	0x010b
        /*050e*/ 	.byte	0x07
	.zero		1


	//   ....[66]....
        /*0510*/ 	.word	0x00004100
        /*0514*/ 	.word	0x000000ff
        /*0518*/ 	.word	0x00000000
        /*051c*/ 	.short	0x0101
        /*051e*/ 	.byte	0x08
	.zero		1


	//   ....[67]....
        /*0520*/ 	.word	0x00004130
        /*0524*/ 	.word	0x000000ff
        /*0528*/ 	.word	0x00000048
        /*052c*/ 	.short	0x010a
        /*052e*/ 	.byte	0x07
	.zero		1


	//   ....[68]....
        /*0530*/ 	.word	0x00004340
        /*0534*/ 	.word	0x000000ff
        /*0538*/ 	.word	0x00000038
        /*053c*/ 	.short	0x010b
        /*053e*/ 	.byte	0x07
	.zero		1


	//   ....[69]....
        /*0540*/ 	.word	0x00004360
        /*0544*/ 	.word	0x000000ff
        /*0548*/ 	.word	0x00000000
        /*054c*/ 	.short	0x0101
        /*054e*/ 	.byte	0x0d
	.zero		1


	//   ....[70]....
        /*0550*/ 	.word	0x00004390
        /*0554*/ 	.word	0x000000ff
        /*0558*/ 	.word	0x00000040
        /*055c*/ 	.short	0x010a
        /*055e*/ 	.byte	0x07
	.zero		1


	//   ....[71]....
        /*0560*/ 	.word	0x000043d0
        /*0564*/ 	.word	0x00000000
        /*0568*/ 	.word	0x00000048
        /*056c*/ 	.short	0x010a
        /*056e*/ 	.byte	0xff
	.zero		1


	//   ....[72]....
        /*0570*/ 	.word	0x00004700
        /*0574*/ 	.word	0x00000000
        /*0578*/ 	.word	0x00000060
        /*057c*/ 	.short	0x010a
        /*057e*/ 	.byte	0xff
	.zero		1


	//   ....[73]....
        /*0580*/ 	.word	0x00004810
        /*0584*/ 	.word	0x00000000
        /*0588*/ 	.word	0x00000000
        /*058c*/ 	.short	0x0101
        /*058e*/ 	.byte	0xff
	.zero		1


	//   ....[74]....
        /*0590*/ 	.word	0x00005270
        /*0594*/ 	.word	0x00000003
        /*0598*/ 	.word	0x00000030
        /*059c*/ 	.short	0x010a
        /*059e*/ 	.byte	0xff
	.zero		1


	//   ....[75]....
        /*05a0*/ 	.word	0x000052b0
        /*05a4*/ 	.word	0x000000cf
        /*05a8*/ 	.word	0x00000080
        /*05ac*/ 	.short	0x010a
        /*05ae*/ 	.byte	0xff
	.zero		1


	//   ....[76]....
        /*05b0*/ 	.word	0x000053e0
        /*05b4*/ 	.word	0x00000003
        /*05b8*/ 	.word	0x00000030
        /*05bc*/ 	.short	0x010a
        /*05be*/ 	.byte	0xff
	.zero		1


	//   ....[77]....
        /*05c0*/ 	.word	0x00005540
        /*05c4*/ 	.word	0x00000000
        /*05c8*/ 	.word	0x00000000
        /*05cc*/ 	.short	0x0101
        /*05ce*/ 	.byte	0xff
	.zero		1


	//   ....[78]....
        /*05d0*/ 	.word	0x000055a0
        /*05d4*/ 	.word	0x000000cf
        /*05d8*/ 	.word	0x00000080
        /*05dc*/ 	.short	0x010a
        /*05de*/ 	.byte	0xff
	.zero		1


	//   ....[79]....
        /*05e0*/ 	.word	0x00006950
        /*05e4*/ 	.word	0x000000d2
        /*05e8*/ 	.word	0x00000030
        /*05ec*/ 	.short	0x010a
        /*05ee*/ 	.byte	0xff
	.zero		1


	//   ....[80]....
        /*05f0*/ 	.word	0x00006a20
        /*05f4*/ 	.word	0x000000d2
        /*05f8*/ 	.word	0x00000030
        /*05fc*/ 	.short	0x010a
        /*05fe*/ 	.byte	0xff
	.zero		1


	//   ....[81]....
        /*0600*/ 	.word	0x00006b60
        /*0604*/ 	.word	0x00000003
        /*0608*/ 	.word	0x00000000
        /*060c*/ 	.short	0x0101
        /*060e*/ 	.byte	0xff
	.zero		1


	//   ....[82]....
        /*0610*/ 	.word	0x00007070
        /*0614*/ 	.word	0x000000ff
        /*0618*/ 	.word	0x00000000
        /*061c*/ 	.short	0x0101
        /*061e*/ 	.byte	0x05
	.zero		1


	//   ....[83]....
        /*0620*/ 	.word	0x00007ff0
        /*0624*/ 	.word	0x00000003
        /*0628*/ 	.word	0x000000d0
        /*062c*/ 	.short	0x010a
        /*062e*/ 	.byte	0xff
	.zero		1


	//   ....[84]....
        /*0630*/ 	.word	0x00008050
        /*0634*/ 	.word	0x00000002
        /*0638*/ 	.word	0x00000018
        /*063c*/ 	.short	0x010a
        /*063e*/ 	.byte	0xff
	.zero		1


	//   ....[85]....
        /*0640*/ 	.word	0x000080b0
        /*0644*/ 	.word	0x00000002
        /*0648*/ 	.word	0x00000018
        /*064c*/ 	.short	0x010a
        /*064e*/ 	.byte	0xff
	.zero		1


	//   ....[86]....
        /*0650*/ 	.word	0x00008100
        /*0654*/ 	.word	0x00000002
        /*0658*/ 	.word	0x00000060
        /*065c*/ 	.short	0x010a
        /*065e*/ 	.byte	0xff
	.zero		1


	//   ....[87]....
        /*0660*/ 	.word	0x00008160
        /*0664*/ 	.word	0x00000000
        /*0668*/ 	.word	0x00000000
        /*066c*/ 	.short	0x010a
        /*066e*/ 	.byte	0xff
	.zero		1


	//   ....[88]....
        /*0670*/ 	.word	0x000081c0
        /*0674*/ 	.word	0x00000000
        /*0678*/ 	.word	0x00000000
        /*067c*/ 	.short	0x010a
        /*067e*/ 	.byte	0xff
	.zero		1


	//   ....[89]....
        /*0680*/ 	.word	0x00008210
        /*0684*/ 	.word	0x00000000
        /*0688*/ 	.word	0x000000c0
        /*068c*/ 	.short	0x010a
        /*068e*/ 	.byte	0xff
	.zero		1


	//   ....[90]....
        /*0690*/ 	.word	0x00008270
        /*0694*/ 	.word	0x00000000
        /*0698*/ 	.word	0x00000070
        /*069c*/ 	.short	0x010a
        /*069e*/ 	.byte	0xff
	.zero		1


	//   ....[91]....
        /*06a0*/ 	.word	0x000082c0
        /*06a4*/ 	.word	0x00000000
        /*06a8*/ 	.word	0x00000060
        /*06ac*/ 	.short	0x010a
        /*06ae*/ 	.byte	0xff
	.zero		1


	//   ....[92]....
        /*06b0*/ 	.word	0x00008320
        /*06b4*/ 	.word	0x00000000
        /*06b8*/ 	.word	0x00000070
        /*06bc*/ 	.short	0x010a
        /*06be*/ 	.byte	0xff
	.zero		1


	//   ....[93]....
        /*06c0*/ 	.word	0x00008370
        /*06c4*/ 	.word	0x00000000
        /*06c8*/ 	.word	0x00000060
        /*06cc*/ 	.short	0x010a
        /*06ce*/ 	.byte	0xff
	.zero		1


	//   ....[94]....
        /*06d0*/ 	.word	0x000083d0
        /*06d4*/ 	.word	0x00000003
        /*06d8*/ 	.word	0x000000a0
        /*06dc*/ 	.short	0x010a
        /*06de*/ 	.byte	0xff
	.zero		1


	//   ....[95]....
        /*06e0*/ 	.word	0x00008430
        /*06e4*/ 	.word	0x00000000
        /*06e8*/ 	.word	0x00000000
        /*06ec*/ 	.short	0x010a
        /*06ee*/ 	.byte	0xff
	.zero		1


	//   ....[96]....
        /*06f0*/ 	.word	0x00008490
        /*06f4*/ 	.word	0x00000000
        /*06f8*/ 	.word	0x00000000
        /*06fc*/ 	.short	0x010a
        /*06fe*/ 	.byte	0xff
	.zero		1


	//   ....[97]....
        /*0700*/ 	.word	0x000084f0
        /*0704*/ 	.word	0x00000000
        /*0708*/ 	.word	0x00000000
        /*070c*/ 	.short	0x010a
        /*070e*/ 	.byte	0xff
	.zero		1


	//   ....[98]....
        /*0710*/ 	.word	0x00008550
        /*0714*/ 	.word	0x00000000
        /*0718*/ 	.word	0x00000000
        /*071c*/ 	.short	0x010a
        /*071e*/ 	.byte	0xff
	.zero		1


	//   ....[99]....
        /*0720*/ 	.word	0x000085b0
        /*0724*/ 	.word	0x00000000
        /*0728*/ 	.word	0x00000000
        /*072c*/ 	.short	0x010a
        /*072e*/ 	.byte	0xff
	.zero		1


	//   ....[100]....
        /*0730*/ 	.word	0x00008600
        /*0734*/ 	.word	0x00000000
        /*0738*/ 	.word	0x00000060
        /*073c*/ 	.short	0x010a
        /*073e*/ 	.byte	0xff
	.zero		1


	//   ....[101]....
        /*0740*/ 	.word	0x00008660
        /*0744*/ 	.word	0x00000000
        /*0748*/ 	.word	0x00000058
        /*074c*/ 	.short	0x010a
        /*074e*/ 	.byte	0xff
	.zero		1


	//   ....[102]....
        /*0750*/ 	.word	0x000086c0
        /*0754*/ 	.word	0x00000003
        /*0758*/ 	.word	0x00000040
        /*075c*/ 	.short	0x010a
        /*075e*/ 	.byte	0xff
	.zero		1


	//   ....[103]....
        /*0760*/ 	.word	0x00008720
        /*0764*/ 	.word	0x00000003
        /*0768*/ 	.word	0x00000048
        /*076c*/ 	.short	0x010a
        /*076e*/ 	.byte	0xff
	.zero		1


	//   ....[104]....
        /*0770*/ 	.word	0x00008780
        /*0774*/ 	.word	0x00000000
        /*0778*/ 	.word	0x00000040
        /*077c*/ 	.short	0x010a
        /*077e*/ 	.byte	0xff
	.zero		1


	//   ....[105]....
        /*0780*/ 	.word	0x000087d0
        /*0784*/ 	.word	0x00000000
        /*0788*/ 	.word	0x00000060
        /*078c*/ 	.short	0x010a
        /*078e*/ 	.byte	0xff
	.zero		1


	//   ....[106]....
        /*0790*/ 	.word	0x00008820
        /*0794*/ 	.word	0x00000003
        /*0798*/ 	.word	0x00000030
        /*079c*/ 	.short	0x010a
        /*079e*/ 	.byte	0xff
	.zero		1


	//   ....[107]....
        /*07a0*/ 	.word	0x00008870
        /*07a4*/ 	.word	0x000000cf
        /*07a8*/ 	.word	0x00000080
        /*07ac*/ 	.short	0x010a
        /*07ae*/ 	.byte	0xff
	.zero		1


	//   ....[108]....
        /*07b0*/ 	.word	0x000088c0
        /*07b4*/ 	.word	0x000000d2
        /*07b8*/ 	.word	0x00000030
        /*07bc*/ 	.short	0x010a
        /*07be*/ 	.byte	0xff
	.zero		1


	//----- nvinfo : EIATTR_NUM_MBARRIERS
	.align		4
.L_47:
        /*07c0*/ 	.byte	0x03, 0x38
        /*07c2*/ 	.short	0x001c


	//----- nvinfo : EIATTR_EXIT_INSTR_OFFSETS
	.align		4
        /*07c4*/ 	.byte	0x04, 0x1c
        /*07c6*/ 	.short	(.L_49 - .L_48)


	//   ....[0]....
.L_48:
        /*07c8*/ 	.word	0x000023f0


	//   ....[1]....
        /*07cc*/ 	.word	0x000028e0


	//   ....[2]....
        /*07d0*/ 	.word	0x00002940


	//   ....[3]....
        /*07d4*/ 	.word	0x000036f0


	//   ....[4]....
        /*07d8*/ 	.word	0x00004400


	//   ....[5]....
        /*07dc*/ 	.word	0x00004440


	//   ....[6]....
        /*07e0*/ 	.word	0x00007fe0


	//----- nvinfo : EIATTR_MAX_THREADS
	.align		4
.L_49:
        /*07e4*/ 	.byte	0x04, 0x05
        /*07e6*/ 	.short	(.L_51 - .L_50)
.L_50:
        /*07e8*/ 	.word	0x00000100
        /*07ec*/ 	.word	0x00000001
        /*07f0*/ 	.word	0x00000001


	//----- nvinfo : EIATTR_CRS_STACK_SIZE
	.align		4
.L_51:
        /*07f4*/ 	.byte	0x04, 0x1e
        /*07f6*/ 	.short	(.L_53 - .L_52)
.L_52:
        /*07f8*/ 	.word	0x00000000


	//----- nvinfo : EIATTR_CBANK_PARAM_SIZE
	.align		4
.L_53:
        /*07fc*/ 	.byte	0x03, 0x19
        /*07fe*/ 	.short	0x0800


	//----- nvinfo : EIATTR_PARAM_CBANK
	.align		4
        /*0800*/ 	.byte	0x04, 0x0a
        /*0802*/ 	.short	(.L_55 - .L_54)
	.align		4
.L_54:
        /*0804*/ 	.word	index@(.nv.constant0._ZN7cutlass13device_kernelINS_4gemm6kernel13GemmUniversalIN4cute5tupleIJiiiiEEENS1_10collective13CollectiveMmaINS1_35MainloopSm100TmaUmmaWarpSpecializedILi3ELi2ELi4ENS5_IJNS4_1CILi1EEESB_SB_EEEEENS5_IJNSA_ILi128EEESE_NSA_ILi32EEEEEENS_12float_e4m3_tENS5_IJlSB_lEEESH_SI_NS4_8TiledMMAINS4_8MMA_AtomIJNS4_10MMA_TraitsINS4_19SM100_MMA_F8F6F4_SSEJSH_SH_fSE_SE_NS4_17integral_constantINS4_4UMMA5MajorELSP_0EEESQ_NSN_INSO_7ScaleInELSR_0EEESS_EEEEEENS4_6LayoutISC_NS5_IJNSA_ILi0EEESW_SW_EEEEENS5_IJNS4_10UnderscoreESZ_SZ_EEEEENS4_13SM90_TMA_LOADENS4_14ComposedLayoutINS4_7SwizzleILi1ELi4ELi3EEENS4_18smem_ptr_flag_bitsILi8EEENSV_INS5_IJNSA_ILi8EEESF_EEENS5_IJSF_SB_EEEEEEEvNS4_8identityES12_S1C_vS1D_EENS_8epilogue10collective18CollectiveEpilogueINS1F_23Sm100TmaWarpSpecializedILi2ELi2ELi64ELb0ELb0EEEJSG_NS5_IJNSV_ISE_SB_EENSV_INSA_ILi64EEESB_EEEEESH_SI_SH_SI_NS1F_6fusion15FusionCallbacksIS1J_NS1O_17LinearCombinationISH_fSH_fLNS_15FloatRoundStyleE2EEESG_S1N_JEEENS4_5SM1004TMEM4LOAD26SM100_TMEM_LOAD_32dp32b64xES12_NS13_INS14_ILi2ELi4ELi3EEES17_NSV_INS5_IJS18_S1L_EEENS5_IJS1L_SB_EEEEEEENS4_39AutoVectorizingCopyWithAssumedAlignmentILi128EEENS4_14SM90_TMA_STOREES22_S24_S24_EEEvvEEEEvNT_6ParamsE)
        /*0808*/ 	.short	0x0380
        /*080a*/ 	.short	0x0800


	//----- nvinfo : EIATTR_SW_WAR
	.align		4
.L_55:
        /*080c*/ 	.byte	0x04, 0x36
        /*080e*/ 	.short	(.L_57 - .L_56)
.L_56:
        /*0810*/ 	.word	0x00000008
.L_57:


//--------------------- .nv.callgraph             --------------------------
	.section	.nv.callgraph,"",@"SHT_CUDA_CALLGRAPH"
	.align	4
	.sectionentsize	8
	.align		4
        /*0000*/ 	.word	0x00000000
	.align		4
        /*0004*/ 	.word	0xffffffff
	.align		4
        /*0008*/ 	.word	index@(_ZN7cutlass13device_kernelINS_4gemm6kernel13GemmUniversalIN4cute5tupleIJiiiiEEENS1_10collective13CollectiveMmaINS1_35MainloopSm100TmaUmmaWarpSpecializedILi3ELi2ELi4ENS5_IJNS4_1CILi1EEESB_SB_EEEEENS5_IJNSA_ILi128EEESE_NSA_ILi32EEEEEENS_12float_e4m3_tENS5_IJlSB_lEEESH_SI_NS4_8TiledMMAINS4_8MMA_AtomIJNS4_10MMA_TraitsINS4_19SM100_MMA_F8F6F4_SSEJSH_SH_fSE_SE_NS4_17integral_constantINS4_4UMMA5MajorELSP_0EEESQ_NSN_INSO_7ScaleInELSR_0EEESS_EEEEEENS4_6LayoutISC_NS5_IJNSA_ILi0EEESW_SW_EEEEENS5_IJNS4_10UnderscoreESZ_SZ_EEEEENS4_13SM90_TMA_LOADENS4_14ComposedLayoutINS4_7SwizzleILi1ELi4ELi3EEENS4_18smem_ptr_flag_bitsILi8EEENSV_INS5_IJNSA_ILi8EEESF_EEENS5_IJSF_SB_EEEEEEEvNS4_8identityES12_S1C_vS1D_EENS_8epilogue10collective18CollectiveEpilogueINS1F_23Sm100TmaWarpSpecializedILi2ELi2ELi64ELb0ELb0EEEJSG_NS5_IJNSV_ISE_SB_EENSV_INSA_ILi64EEESB_EEEEESH_SI_SH_SI_NS1F_6fusion15FusionCallbacksIS1J_NS1O_17LinearCombinationISH_fSH_fLNS_15FloatRoundStyleE2EEESG_S1N_JEEENS4_5SM1004TMEM4LOAD26SM100_TMEM_LOAD_32dp32b64xES12_NS13_INS14_ILi2ELi4ELi3EEES17_NSV_INS5_IJS18_S1L_EEENS5_IJS1L_SB_EEEEEEENS4_39AutoVectorizingCopyWithAssumedAlignmentILi128EEENS4_14SM90_TMA_STOREES22_S24_S24_EEEvvEEEEvNT_6ParamsE)
	.align		4
        /*000c*/ 	.word	index@(__assertfail)
	.align		4
        /*0010*/ 	.word	0x00000000
	.align		4
        /*0014*/ 	.word	0xfffffffe
	.align		4
        /*0018*/ 	.word	0x00000000
	.align		4
        /*001c*/ 	.word	0xfffffffd
	.align		4
        /*0020*/ 	.word	0x00000000
	.align		4
        /*0024*/ 	.word	0xfffffffc


//--------------------- .nv.constant4             --------------------------
	.section	.nv.constant4,"a",@progbits
	.align	8
	.align		8
.nv.constant4:
        /*0000*/ 	.dword	__assertfail
	.align		8
        /*0008*/ 	.dword	__unnamed_1
	.align		8
        /*0010*/ 	.dword	__unnamed_2
	.align		8
        /*0018*/ 	.dword	_ZN40_INTERNAL_b11a53d6_4_k_cu_5348fe0e_338584cuda3std3__45__cpo5beginE
	.align		8
        /*0020*/ 	.dword	_ZN40_INTERNAL_b11a53d6_4_k_cu_5348fe0e_338584cuda3std3__45__cpo3endE
	.align		8
        /*0028*/ 	.dword	_ZN40_INTERNAL_b11a53d6_4_k_cu_5348fe0e_338584cuda3std3__45__cpo6cbeginE
	.align		8
        /*0030*/ 	.dword	_ZN40_INTERNAL_b11a53d6_4_k_cu_5348fe0e_338584cuda3std3__45__cpo4cendE
	.align		8
        /*0038*/ 	.dword	_ZN40_INTERNAL_b11a53d6_4_k_cu_5348fe0e_338584cuda3std3__442_GLOBAL__N__b11a53d6_4_k_cu_5348fe0e_338586ignoreE
	.align		8
        /*0040*/ 	.dword	_ZN40_INTERNAL_b11a53d6_4_k_cu_5348fe0e_338584cuda3std3__419piecewise_constructE
	.align		8
        /*0048*/ 	.dword	_ZN40_INTERNAL_b11a53d6_4_k_cu_5348fe0e_338584cuda3std3__48in_placeE
	.align		8
        /*0050*/ 	.dword	_ZN40_INTERNAL_b11a53d6_4_k_cu_5348fe0e_338584cuda3std6ranges3__45__cpo4swapE
	.align		8
        /*0058*/ 	.dword	_ZN40_INTERNAL_b11a53d6_4_k_cu_5348fe0e_338584cuda3std6ranges3__45__cpo9iter_moveE
	.align		8
        /*0060*/ 	.dword	_ZN40_INTERNAL_b11a53d6_4_k_cu_5348fe0e_338584cute7productE
	.align		8
        /*0068*/ 	.dword	_ZN40_INTERNAL_b11a53d6_4_k_cu_5348fe0e_338584cute1_E
	.align		8
        /*0070*/ 	.dword	$str$25
	.align		8
        /*0078*/ 	.dword	$str$26
	.align		8
        /*0080*/ 	.dword	$str$27
	.align		8
        /*0088*/ 	.dword	$str$28


//--------------------- .text._ZN7cutlass13device_kernelINS_4gemm6kernel13GemmUniversalIN4cute5tupleIJiiiiEEENS1_10collective13CollectiveMmaINS1_35MainloopSm100TmaUmmaWarpSpecializedILi3ELi2ELi4ENS5_IJNS4_1CILi1EEESB_SB_EEEEENS5_IJNSA_ILi128EEESE_NSA_ILi32EEEEEENS_12float_e4m3_tENS5_IJlSB_lEEESH_SI_NS4_8TiledMMAINS4_8MMA_AtomIJNS4_10MMA_TraitsINS4_19SM100_MMA_F8F6F4_SSEJSH_SH_fSE_SE_NS4_17integral_constantINS4_4UMMA5MajorELSP_0EEESQ_NSN_INSO_7ScaleInELSR_0EEESS_EEEEEENS4_6LayoutISC_NS5_IJNSA_ILi0EEESW_SW_EEEEENS5_IJNS4_10UnderscoreESZ_SZ_EEEEENS4_13SM90_TMA_LOADENS4_14ComposedLayoutINS4_7SwizzleILi1ELi4ELi3EEENS4_18smem_ptr_flag_bitsILi8EEENSV_INS5_IJNSA_ILi8EEESF_EEENS5_IJSF_SB_EEEEEEEvNS4_8identityES12_S1C_vS1D_EENS_8epilogue10collective18CollectiveEpilogueINS1F_23Sm100TmaWarpSpecializedILi2ELi2ELi64ELb0ELb0EEEJSG_NS5_IJNSV_ISE_SB_EENSV_INSA_ILi64EEESB_EEEEESH_SI_SH_SI_NS1F_6fusion15FusionCallbacksIS1J_NS1O_17LinearCombinationISH_fSH_fLNS_15FloatRoundStyleE2EEESG_S1N_JEEENS4_5SM1004TMEM4LOAD26SM100_TMEM_LOAD_32dp32b64xES12_NS13_INS14_ILi2ELi4ELi3EEES17_NSV_INS5_IJS18_S1L_EEENS5_IJS1L_SB_EEEEEEENS4_39AutoVectorizingCopyWithAssumedAlignmentILi128EEENS4_14SM90_TMA_STOREES22_S24_S24_EEEvvEEEEvNT_6ParamsE --------------------------
	.section	.text._ZN7cutlass13device_kernelINS_4gemm6kernel13GemmUniversalIN4cute5tupleIJiiiiEEENS1_10collective13CollectiveMmaINS1_35MainloopSm100TmaUmmaWarpSpecializedILi3ELi2ELi4ENS5_IJNS4_1CILi1EEESB_SB_EEEEENS5_IJNSA_ILi128EEESE_NSA_ILi32EEEEEENS_12float_e4m3_tENS5_IJlSB_lEEESH_SI_NS4_8TiledMMAINS4_8MMA_AtomIJNS4_10MMA_TraitsINS4_19SM100_MMA_F8F6F4_SSEJSH_SH_fSE_SE_NS4_17integral_constantINS4_4UMMA5MajorELSP_0EEESQ_NSN_INSO_7ScaleInELSR_0EEESS_EEEEEENS4_6LayoutISC_NS5_IJNSA_ILi0EEESW_SW_EEEEENS5_IJNS4_10UnderscoreESZ_SZ_EEEEENS4_13SM90_TMA_LOADENS4_14ComposedLayoutINS4_7SwizzleILi1ELi4ELi3EEENS4_18smem_ptr_flag_bitsILi8EEENSV_INS5_IJNSA_ILi8EEESF_EEENS5_IJSF_SB_EEEEEEEvNS4_8identityES12_S1C_vS1D_EENS_8epilogue10collective18CollectiveEpilogueINS1F_23Sm100TmaWarpSpecializedILi2ELi2ELi64ELb0ELb0EEEJSG_NS5_IJNSV_ISE_SB_EENSV_INSA_ILi64EEESB_EEEEESH_SI_SH_SI_NS1F_6fusion15FusionCallbacksIS1J_NS1O_17LinearCombinationISH_fSH_fLNS_15FloatRoundStyleE2EEESG_S1N_JEEENS4_5SM1004TMEM4LOAD26SM100_TMEM_LOAD_32dp32b64xES12_NS13_INS14_ILi2ELi4ELi3EEES17_NSV_INS5_IJS18_S1L_EEENS5_IJS1L_SB_EEEEEEENS4_39AutoVectorizingCopyWithAssumedAlignmentILi128EEENS4_14SM90_TMA_STOREES22_S24_S24_EEEvvEEEEvNT_6ParamsE,"ax",@progbits
	.align	128
.text._ZN7cutlass13device_kernelINS_4gemm6kernel13GemmUniversalIN4cute5tupleIJiiiiEEENS1_10collective13CollectiveMmaINS1_35MainloopSm100TmaUmmaWarpSpecializedILi3ELi2ELi4ENS5_IJNS4_1CILi1EEESB_SB_EEEEENS5_IJNSA_ILi128EEESE_NSA_ILi32EEEEEENS_12float_e4m3_tENS5_IJlSB_lEEESH_SI_NS4_8TiledMMAINS4_8MMA_AtomIJNS4_10MMA_TraitsINS4_19SM100_MMA_F8F6F4_SSEJSH_SH_fSE_SE_NS4_17integral_constantINS4_4UMMA5MajorELSP_0EEESQ_NSN_INSO_7ScaleInELSR_0EEESS_EEEEEENS4_6LayoutISC_NS5_IJNSA_ILi0EEESW_SW_EEEEENS5_IJNS4_10UnderscoreESZ_SZ_EEEEENS4_13SM90_TMA_LOADENS4_14ComposedLayoutINS4_7SwizzleILi1ELi4ELi3EEENS4_18smem_ptr_flag_bitsILi8EEENSV_INS5_IJNSA_ILi8EEESF_EEENS5_IJSF_SB_EEEEEEEvNS4_8identityES12_S1C_vS1D_EENS_8epilogue10collective18CollectiveEpilogueINS1F_23Sm100TmaWarpSpecializedILi2ELi2ELi64ELb0ELb0EEEJSG_NS5_IJNSV_ISE_SB_EENSV_INSA_ILi64EEESB_EEEEESH_SI_SH_SI_NS1F_6fusion15FusionCallbacksIS1J_NS1O_17LinearCombinationISH_fSH_fLNS_15FloatRoundStyleE2EEESG_S1N_JEEENS4_5SM1004TMEM4LOAD26SM100_TMEM_LOAD_32dp32b64xES12_NS13_INS14_ILi2ELi4ELi3EEES17_NSV_INS5_IJS18_S1L_EEENS5_IJS1L_SB_EEEEEEENS4_39AutoVectorizingCopyWithAssumedAlignmentILi128EEENS4_14SM90_TMA_STOREES22_S24_S24_EEEvvEEEEvNT_6ParamsE:
        .type           _ZN7cutlass13device_kernelINS_4gemm6kernel13GemmUniversalIN4cute5tupleIJiiiiEEENS1_10collective13CollectiveMmaINS1_35MainloopSm100TmaUmmaWarpSpecializedILi3ELi2ELi4ENS5_IJNS4_1CILi1EEESB_SB_EEEEENS5_IJNSA_ILi128EEESE_NSA_ILi32EEEEEENS_12float_e4m3_tENS5_IJlSB_lEEESH_SI_NS4_8TiledMMAINS4_8MMA_AtomIJNS4_10MMA_TraitsINS4_19SM100_MMA_F8F6F4_SSEJSH_SH_fSE_SE_NS4_17integral_constantINS4_4UMMA5MajorELSP_0EEESQ_NSN_INSO_7ScaleInELSR_0EEESS_EEEEEENS4_6LayoutISC_NS5_IJNSA_ILi0EEESW_SW_EEEEENS5_IJNS4_10UnderscoreESZ_SZ_EEEEENS4_13SM90_TMA_LOADENS4_14ComposedLayoutINS4_7SwizzleILi1ELi4ELi3EEENS4_18smem_ptr_flag_bitsILi8EEENSV_INS5_IJNSA_ILi8EEESF_EEENS5_IJSF_SB_EEEEEEEvNS4_8identityES12_S1C_vS1D_EENS_8epilogue10collective18CollectiveEpilogueINS1F_23Sm100TmaWarpSpecializedILi2ELi2ELi64ELb0ELb0EEEJSG_NS5_IJNSV_ISE_SB_EENSV_INSA_ILi64EEESB_EEEEESH_SI_SH_SI_NS1F_6fusion15FusionCallbacksIS1J_NS1O_17LinearCombinationISH_fSH_fLNS_15FloatRoundStyleE2EEESG_S1N_JEEENS4_5SM1004TMEM4LOAD26SM100_TMEM_LOAD_32dp32b64xES12_NS13_INS14_ILi2ELi4ELi3EEES17_NSV_INS5_IJS18_S1L_EEENS5_IJS1L_SB_EEEEEEENS4_39AutoVectorizingCopyWithAssumedAlignmentILi128EEENS4_14SM90_TMA_STOREES22_S24_S24_EEEvvEEEEvNT_6ParamsE,@function
        .size           _ZN7cutlass13device_kernelINS_4gemm6kernel13GemmUniversalIN4cute5tupleIJiiiiEEENS1_10collective13CollectiveMmaINS1_35MainloopSm100TmaUmmaWarpSpecializedILi3ELi2ELi4ENS5_IJNS4_1CILi1EEESB_SB_EEEEENS5_IJNSA_ILi128EEESE_NSA_ILi32EEEEEENS_12float_e4m3_tENS5_IJlSB_lEEESH_SI_NS4_8TiledMMAINS4_8MMA_AtomIJNS4_10MMA_TraitsINS4_19SM100_MMA_F8F6F4_SSEJSH_SH_fSE_SE_NS4_17integral_constantINS4_4UMMA5MajorELSP_0EEESQ_NSN_INSO_7ScaleInELSR_0EEESS_EEEEEENS4_6LayoutISC_NS5_IJNSA_ILi0EEESW_SW_EEEEENS5_IJNS4_10UnderscoreESZ_SZ_EEEEENS4_13SM90_TMA_LOADENS4_14ComposedLayoutINS4_7SwizzleILi1ELi4ELi3EEENS4_18smem_ptr_flag_bitsILi8EEENSV_INS5_IJNSA_ILi8EEESF_EEENS5_IJSF_SB_EEEEEEEvNS4_8identityES12_S1C_vS1D_EENS_8epilogue10collective18CollectiveEpilogueINS1F_23Sm100TmaWarpSpecializedILi2ELi2ELi64ELb0ELb0EEEJSG_NS5_IJNSV_ISE_SB_EENSV_INSA_ILi64EEESB_EEEEESH_SI_SH_SI_NS1F_6fusion15FusionCallbacksIS1J_NS1O_17LinearCombinationISH_fSH_fLNS_15FloatRoundStyleE2EEESG_S1N_JEEENS4_5SM1004TMEM4LOAD26SM100_TMEM_LOAD_32dp32b64xES12_NS13_INS14_ILi2ELi4ELi3EEES17_NSV_INS5_IJS18_S1L_EEENS5_IJS1L_SB_EEEEEEENS4_39AutoVectorizingCopyWithAssumedAlignmentILi128EEENS4_14SM90_TMA_STOREES22_S24_S24_EEEvvEEEEvNT_6ParamsE,(.L_x_140 - _ZN7cutlass13device_kernelINS_4gemm6kernel13GemmUniversalIN4cute5tupleIJiiiiEEENS1_10collective13CollectiveMmaINS1_35MainloopSm100TmaUmmaWarpSpecializedILi3ELi2ELi4ENS5_IJNS4_1CILi1EEESB_SB_EEEEENS5_IJNSA_ILi128EEESE_NSA_ILi32EEEEEENS_12float_e4m3_tENS5_IJlSB_lEEESH_SI_NS4_8TiledMMAINS4_8MMA_AtomIJNS4_10MMA_TraitsINS4_19SM100_MMA_F8F6F4_SSEJSH_SH_fSE_SE_NS4_17integral_constantINS4_4UMMA5MajorELSP_0EEESQ_NSN_INSO_7ScaleInELSR_0EEESS_EEEEEENS4_6LayoutISC_NS5_IJNSA_ILi0EEESW_SW_EEEEENS5_IJNS4_10UnderscoreESZ_SZ_EEEEENS4_13SM90_TMA_LOADENS4_14ComposedLayoutINS4_7SwizzleILi1ELi4ELi3EEENS4_18smem_ptr_flag_bitsILi8EEENSV_INS5_IJNSA_ILi8EEESF_EEENS5_IJSF_SB_EEEEEEEvNS4_8identityES12_S1C_vS1D_EENS_8epilogue10collective18CollectiveEpilogueINS1F_23Sm100TmaWarpSpecializedILi2ELi2ELi64ELb0ELb0EEEJSG_NS5_IJNSV_ISE_SB_EENSV_INSA_ILi64EEESB_EEEEESH_SI_SH_SI_NS1F_6fusion15FusionCallbacksIS1J_NS1O_17LinearCombinationISH_fSH_fLNS_15FloatRoundStyleE2EEESG_S1N_JEEENS4_5SM1004TMEM4LOAD26SM100_TMEM_LOAD_32dp32b64xES12_NS13_INS14_ILi2ELi4ELi3EEES17_NSV_INS5_IJS18_S1L_EEENS5_IJS1L_SB_EEEEEEENS4_39AutoVectorizingCopyWithAssumedAlignmentILi128EEENS4_14SM90_TMA_STOREES22_S24_S24_EEEvvEEEEvNT_6ParamsE)
        .other          _ZN7cutlass13device_kernelINS_4gemm6kernel13GemmUniversalIN4cute5tupleIJiiiiEEENS1_10collective13CollectiveMmaINS1_35MainloopSm100TmaUmmaWarpSpecializedILi3ELi2ELi4ENS5_IJNS4_1CILi1EEESB_SB_EEEEENS5_IJNSA_ILi128EEESE_NSA_ILi32EEEEEENS_12float_e4m3_tENS5_IJlSB_lEEESH_SI_NS4_8TiledMMAINS4_8MMA_AtomIJNS4_10MMA_TraitsINS4_19SM100_MMA_F8F6F4_SSEJSH_SH_fSE_SE_NS4_17integral_constantINS4_4UMMA5MajorELSP_0EEESQ_NSN_INSO_7ScaleInELSR_0EEESS_EEEEEENS4_6LayoutISC_NS5_IJNSA_ILi0EEESW_SW_EEEEENS5_IJNS4_10UnderscoreESZ_SZ_EEEEENS4_13SM90_TMA_LOADENS4_14ComposedLayoutINS4_7SwizzleILi1ELi4ELi3EEENS4_18smem_ptr_flag_bitsILi8EEENSV_INS5_IJNSA_ILi8EEESF_EEENS5_IJSF_SB_EEEEEEEvNS4_8identityES12_S1C_vS1D_EENS_8epilogue10collective18CollectiveEpilogueINS1F_23Sm100TmaWarpSpecializedILi2ELi2ELi64ELb0ELb0EEEJSG_NS5_IJNSV_ISE_SB_EENSV_INSA_ILi64EEESB_EEEEESH_SI_SH_SI_NS1F_6fusion15FusionCallbacksIS1J_NS1O_17LinearCombinationISH_fSH_fLNS_15FloatRoundStyleE2EEESG_S1N_JEEENS4_5SM1004TMEM4LOAD26SM100_TMEM_LOAD_32dp32b64xES12_NS13_INS14_ILi2ELi4ELi3EEES17_NSV_INS5_IJS18_S1L_EEENS5_IJS1L_SB_EEEEEEENS4_39AutoVectorizingCopyWithAssumedAlignmentILi128EEENS4_14SM90_TMA_STOREES22_S24_S24_EEEvvEEEEvNT_6ParamsE,@"STO_CUDA_ENTRY STV_DEFAULT"
_ZN7cutlass13device_kernelINS_4gemm6kernel13GemmUniversalIN4cute5tupleIJiiiiEEENS1_10collective13CollectiveMmaINS1_35MainloopSm100TmaUmmaWarpSpecializedILi3ELi2ELi4ENS5_IJNS4_1CILi1EEESB_SB_EEEEENS5_IJNSA_ILi128EEESE_NSA_ILi32EEEEEENS_12float_e4m3_tENS5_IJlSB_lEEESH_SI_NS4_8TiledMMAINS4_8MMA_AtomIJNS4_10MMA_TraitsINS4_19SM100_MMA_F8F6F4_SSEJSH_SH_fSE_SE_NS4_17integral_constantINS4_4UMMA5MajorELSP_0EEESQ_NSN_INSO_7ScaleInELSR_0EEESS_EEEEEENS4_6LayoutISC_NS5_IJNSA_ILi0EEESW_SW_EEEEENS5_IJNS4_10UnderscoreESZ_SZ_EEEEENS4_13SM90_TMA_LOADENS4_14ComposedLayoutINS4_7SwizzleILi1ELi4ELi3EEENS4_18smem_ptr_flag_bitsILi8EEENSV_INS5_IJNSA_ILi8EEESF_EEENS5_IJSF_SB_EEEEEEEvNS4_8identityES12_S1C_vS1D_EENS_8epilogue10collective18CollectiveEpilogueINS1F_23Sm100TmaWarpSpecializedILi2ELi2ELi64ELb0ELb0EEEJSG_NS5_IJNSV_ISE_SB_EENSV_INSA_ILi64EEESB_EEEEESH_SI_SH_SI_NS1F_6fusion15FusionCallbacksIS1J_NS1O_17LinearCombinationISH_fSH_fLNS_15FloatRoundStyleE2EEESG_S1N_JEEENS4_5SM1004TMEM4LOAD26SM100_TMEM_LOAD_32dp32b64xES12_NS13_INS14_ILi2ELi4ELi3EEES17_NSV_INS5_IJS18_S1L_EEENS5_IJS1L_SB_EEEEEEENS4_39AutoVectorizingCopyWithAssumedAlignmentILi128EEENS4_14SM90_TMA_STOREES22_S24_S24_EEEvvEEEEvNT_6ParamsE:
[----:B------:R-:W1:Y:S01]  /*0000*/  LDC R1, c[0x0][0x37c] ;  /* 0x0000df00ff017b82 */ /* 0x000e620000000800 */
[----:B------:R-:W2:Y:S01]  /*0010*/  S2R R189, SR_TID.X ;  /* 0x0000000000bd7919 */ /* 0x000ea20000002100 */
[----:B------:R-:W3:Y:S01]  /*0020*/  LDCU.64 UR4, c[0x0][0x890] ;  /* 0x00011200ff0477ac */ /* 0x000ee20008000a00 */
[----:B------:R-:W-:Y:S02]  /*0030*/  PRMT R171, RZ, 0x7610, R171 ;  /* 0x00007610ffab7816 */ /* 0x000fe400000000ab */
[----:B------:R-:W-:Y:S01]  /*0040*/  ELECT P5, URZ, PT ;  /* 0x0000000000ff782f */ /* 0x000fe200038a0000 */
[----:B------:R-:W4:Y:S01]  /*0050*/  LDCU.64 UR46, c[0x0][0x358] ;  /* 0x00006b00ff2e77ac */ /* 0x000f220008000a00 */
[----:B---3--:R-:W-:-:S04]  /*0060*/  UISETP.NE.U32.AND UP0, UPT, UR4, URZ, UPT ;  /* 0x000000ff0400728c */ /* 0x008fc8000bf05070 */
[----:B------:R-:W-:Y:S01]  /*0070*/  UISETP.NE.AND.EX UP0, UPT, UR5, URZ, UPT, UP0 ;  /* 0x000000ff0500728c */ /* 0x000fe2000bf05300 */
[----:B--2---:R-:W-:-:S05]  /*0080*/  SHF.R.U32.HI R173, RZ, 0x5, R189 ;  /* 0x00000005ffad7819 */ /* 0x004fca00000116bd */
[----:B------:R-:W2:Y:S02]  /*0090*/  SHFL.IDX PT, R0, R173, RZ, 0x1f ;  /* 0x00001fffad007589 */ /* 0x000ea400000e0000 */
[----:B--2---:R-:W-:Y:S01]  /*00a0*/  R2UR UR8, R0 ;  /* 0x00000000000872ca */ /* 0x004fe200000e0000 */
[----:B-1--4-:R-:W-:-:S14]  /*00b0*/  BRA.U UP0, `(.L_x_0) ;  /* 0x00000001002c7547 */ /* 0x012fdc000b800000 */
[----:B------:R-:W1:Y:S02]  /*00c0*/  LDCU.64 UR6, c[0x0][0x888] ;  /* 0x00011100ff0677ac */ /* 0x000e640008000a00 */
[----:B-1----:R-:W-:-:S04]  /*00d0*/  UISETP.NE.U32.AND UP0, UPT, UR6, URZ, UPT ;  /* 0x000000ff0600728c */ /* 0x002fc8000bf05070 */
[----:B------:R-:W-:-:S09]  /*00e0*/  UISETP.NE.AND.EX UP0, UPT, UR7, URZ, UPT, UP0 ;  /* 0x000000ff0700728c */ /* 0x000fd2000bf05300 */
[----:B------:R-:W-:Y:S05]  /*00f0*/  BRA.U !UP0, `(.L_x_1) ;  /* 0x0000000108107547 */ /* 0x000fea000b800000 */
[----:B------:R-:W1:Y:S02]  /*0100*/  LDC.64 R2, c[0x0][0x888] ;  /* 0x00022200ff027b82 */ /* 0x000e640000000a00 */
[----:B-1----:R1:W5:Y:S01]  /*0110*/  LDG.E R81, desc[UR46][R2.64] ;  /* 0x0000002e02517981 */ /* 0x002362000c1e1900 */
[----:B------:R-:W-:Y:S01]  /*0120*/  HFMA2 R171, -RZ, RZ, 0, 5.9604644775390625e-08 ;  /* 0x00000001ffab7431 */ /* 0x000fe200000001ff */
[----:B------:R-:W-:Y:S05]  /*0130*/  BRA `(.L_x_0) ;  /* 0x00000000000c7947 */ /* 0x000fea0003800000 */
.L_x_1:
[----:B------:R-:W1:Y:S01]  /*0140*/  LDCU UR6, c[0x0][0x880] ;  /* 0x00011000ff0677ac */ /* 0x000e620008000800 */
[----:B------:R-:W-:Y:S01]  /*0150*/  HFMA2 R171, -RZ, RZ, 0, 5.9604644775390625e-08 ;  /* 0x00000001ffab7431 */ /* 0x000fe200000001ff */
[----:B-1----:R-:W-:-:S07]  /*0160*/  MOV R81, UR6 ;  /* 0x0000000600517c02 */ /* 0x002fce0008000f00 */
.L_x_0:
[----:B------:R-:W2:Y:S02]  /*0170*/  LDCU.64 UR6, c[0x0][0x8b0] ;  /* 0x00011600ff0677ac */ /* 0x000ea40008000a00 */
[----:B--2---:R-:W-:-:S04]  /*0180*/  UISETP.NE.U32.AND UP0, UPT, UR6, URZ, UPT ;  /* 0x000000ff0600728c */ /* 0x004fc8000bf05070 */
[----:B------:R-:W-:-:S09]  /*0190*/  UISETP.NE.AND.EX UP0, UPT, UR7, URZ, UPT, UP0 ;  /* 0x000000ff0700728c */ /* 0x000fd2000bf05300 */
[----:B------:R-:W-:Y:S05]  /*01a0*/  BRA.U UP0, `(.L_x_2) ;  /* 0x0000000100247547 */ /* 0x000fea000b800000 */
[----:B------:R-:W2:Y:S02]  /*01b0*/  LDCU.64 UR6, c[0x0][0x8a8] ;  /* 0x00011500ff0677ac */ /* 0x000ea40008000a00 */
[----:B--2---:R-:W-:-:S04]  /*01c0*/  UISETP.NE.U32.AND UP0, UPT, UR6, URZ, UPT ;  /* 0x000000ff0600728c */ /* 0x004fc8000bf05070 */
[----:B------:R-:W-:-:S09]  /*01d0*/  UISETP.NE.AND.EX UP0, UPT, UR7, URZ, UPT, UP0 ;  /* 0x000000ff0700728c */ /* 0x000fd2000bf05300 */
[----:B------:R-:W-:Y:S05]  /*01e0*/  BRA.U !UP0, `(.L_x_3) ;  /* 0x00000001080c7547 */ /* 0x000fea000b800000 */
[----:B------:R-:W2:Y:S02]  /*01f0*/  LDC.64 R78, c[0x0][0x8a8] ;  /* 0x00022a00ff4e7b82 */ /* 0x000ea40000000a00 */
[----:B--2---:R2:W5:Y:S01]  /*0200*/  LDG.E R78, desc[UR46][R78.64] ;  /* 0x0000002e4e4e7981 */ /* 0x004562000c1e1900 */
[----:B------:R-:W-:Y:S05]  /*0210*/  BRA `(.L_x_2) ;  /* 0x0000000000087947 */ /* 0x000fea0003800000 */
.L_x_3:
[----:B------:R-:W2:Y:S02]  /*0220*/  LDCU UR6, c[0x0][0x8a0] ;  /* 0x00011400ff0677ac */ /* 0x000ea40008000800 */
[----:B--2---:R-:W-:Y:S02]  /*0230*/  MOV R78, UR6 ;  /* 0x00000006004e7c02 */ /* 0x004fe40008000f00 */
.L_x_2:
[----:B------:R-:W-:Y:S01]  /*0240*/  IMAD.U32 R0, RZ, RZ, UR8 ;  /* 0x00000008ff007e24 */ /* 0x000fe2000f8e00ff */
[----:B------:R-:W-:Y:S04]  /*0250*/  BSSY.RECONVERGENT B0, `(.L_x_4) ;  /* 0x000000c000007945 */ /* 0x000fe80003800200 */
[C---:B------:R-:W-:Y:S02]  /*0260*/  ISETP.NE.OR P1, PT, R0.reuse, 0x1, !P5 ;  /* 0x000000010000780c */ /* 0x040fe40006f25670 */
[----:B------:R-:W-:-:S11]  /*0270*/  ISETP.NE.OR P0, PT, R0, 0x3, !P5 ;  /* 0x000000030000780c */ /* 0x000fd60006f05670 */
[----:B------:R-:W-:Y:S05]  /*0280*/  @P1 BRA `(.L_x_5) ;  /* 0x0000000000201947 */ /* 0x000fea0003800000 */
[----:B------:R-:W3:Y:S02]  /*0290*/  LDCU.64 UR6, c[0x0][0x348] ;  /* 0x00006900ff0677ac */ /* 0x000ee40008000a00 */
[----:B---3--:R-:W-:Y:S02]  /*02a0*/  UIADD3 UR10, UP1, UPT, UR6, 0x80, URZ ;  /* 0x00000080060a7890 */ /* 0x008fe4000ff3e0ff */
[----:B------:R-:W-:Y:S02]  /*02b0*/  UIADD3 UR6, UP0, UPT, UR6, 0x180, URZ ;  /* 0x0000018006067890 */ /* 0x000fe4000ff1e0ff */
[----:B------:R-:W-:Y:S02]  /*02c0*/  UIADD3.X UR11, UPT, UPT, URZ, UR7, URZ, UP1, !UPT ;  /* 0x00000007ff0b7290 */ /* 0x000fe40008ffe4ff */
[----:B------:R-:W-:-:S07]  /*02d0*/  UIADD3.X UR7, UPT, UPT, URZ, UR7, URZ, UP0, !UPT ;  /* 0x00000007ff077290 */ /* 0x000fce00087fe4ff */
[----:B------:R3:W-:Y:S02]  /*02e0*/  UTMACCTL.PF [UR10] ;  /* 0x000000000a0079b9 */ /* 0x0007e40008040000 */
[----:B------:R3:W-:Y:S02]  /*02f0*/  UTMACCTL.PF [UR6] ;  /* 0x00000000060079b9 */ /* 0x0007e40008040000 */
[----:B---3--:R-:W-:Y:S01]  /*0300*/  NOP ;  /* 0x0000000000007918 */ /* 0x008fe20000000000 */
.L_x_5:
[----:B------:R-:W-:Y:S05]  /*0310*/  BSYNC.RECONVERGENT B0 ;  /* 0x0000000000007941 */ /* 0x000fea0003800200 */
.L_x_4:
[----:B------:R-:W-:Y:S04]  /*0320*/  BSSY.RECONVERGENT B0, `(.L_x_6) ;  /* 0x000000a000007945 */ /* 0x000fe80003800200 */
        /* <DEDUP_REMOVED lines=9> */
.L_x_7:
[----:B------:R-:W-:Y:S05]  /*03c0*/  BSYNC.RECONVERGENT B0 ;  /* 0x0000000000007941 */ /* 0x000fea0003800200 */
.L_x_6:
[----:B------:R-:W3:Y:S01]  /*03d0*/  LDCU.64 UR6, c[0x0][0x888] ;  /* 0x00011100ff0677ac */ /* 0x000ee20008000a00 */
[----:B------:R-:W-:Y:S02]  /*03e0*/  UISETP.EQ.U32.AND UP1, UPT, UR4, URZ, UPT ;  /* 0x000000ff0400728c */ /* 0x000fe4000bf22070 */
[----:B------:R-:W-:Y:S02]  /*03f0*/  UPLOP3.LUT UP2, UPT, UPT, UPT, UPT, 0x80, 0x8 ;  /* 0x000000000008789c */ /* 0x000fe40003f4f070 */
[----:B---3--:R-:W-:-:S04]  /*0400*/  UISETP.NE.U32.AND UP0, UPT, UR6, URZ, UPT ;  /* 0x000000ff0600728c */ /* 0x008fc8000bf05070 */
[----:B------:R-:W-:-:S04]  /*0410*/  UISETP.NE.AND.EX UP0, UPT, UR7, URZ, UPT, UP0 ;  /* 0x000000ff0700728c */ /* 0x000fc8000bf05300 */
[----:B------:R-:W-:-:S04]  /*0420*/  UISETP.EQ.OR.EX UP3, UPT, UR5, URZ, !UP0, UP1 ;  /* 0x000000ff0500728c */ /* 0x000fc8000c762710 */
[----:B------:R-:W-:-:S05]  /*0430*/  UP2UR UR50, UPR, URZ, 0x8 ;  /* 0x00000008ff327883 */ /* 0x000fca0008000000 */
[----:B------:R-:W-:Y:S07]  /*0440*/  BRA.U !UP3, `(.L_x_8) ;  /* 0x000000010b207547 */ /* 0x000fee000b800000 */
[----:B------:R-:W-:Y:S01]  /*0450*/  UISETP.NE.U32.AND UP2, UPT, UR4, URZ, UPT ;  /* 0x000000ff0400728c */ /* 0x000fe2000bf45070 */
[----:B-----5:R-:W-:Y:S01]  /*0460*/  FSETP.NEU.AND P0, PT, R81, RZ, PT ;  /* 0x000000ff5100720b */ /* 0x020fe20003f0d000 */
[----:B------:R-:W-:Y:S02]  /*0470*/  USEL UR4, URZ, 0xffffffff, UP0 ;  /* 0xffffffffff047887 */ /* 0x000fe40008000000 */
[----:B------:R-:W-:-:S10]  /*0480*/  UISETP.NE.AND.EX UP2, UPT, UR5, URZ, UPT, UP2 ;  /* 0x000000ff0500728c */ /* 0x000fd4000bf45320 */
[----:B------:R-:W-:Y:S01]  /*0490*/  VOTEU.ANY UP1, P0 ;  /* 0x0000000000ff7886 */ /* 0x000fe20000020100 */
[----:B------:R-:W-:-:S04]  /*04a0*/  @!UP2 USEL UR4, URZ, 0xffffffff, UP1 ;  /* 0xffffffffff04a887 */ /* 0x000fc80008800000 */
[----:B------:R-:W-:-:S04]  /*04b0*/  ULOP3.LUT UR4, UR4, 0x1, URZ, 0xc0, !UPT ;  /* 0x0000000104047892 */ /* 0x000fc8000f8ec0ff */
[----:B------:R-:W-:-:S11]  /*04c0*/  UISETP.NE.U32.AND UP2, UPT, UR4, 0x1, UPT ;  /* 0x000000010400788c */ /* 0x000fd6000bf45070 */
.L_x_8:
[----:B-1----:R-:W1:Y:S01]  /*04d0*/  SHFL.IDX PT, R2, R173, RZ, 0x1f ;  /* 0x00001fffad027589 */ /* 0x002e6200000e0000 */
[----:B------:R-:W-:-:S04]  /*04e0*/  UISETP.NE.AND UP1, UPT, UR8, 0x2, UPT ;  /* 0x000000020800788c */ /* 0x000fc8000bf25270 */
[----:B------:R-:W-:Y:S01]  /*04f0*/  USEL UR6, URZ, 0x1, UP1 ;  /* 0x00000001ff067887 */ /* 0x000fe20008800000 */
[----:B-1----:R-:W-:-:S13]  /*0500*/  ISETP.NE.AND P0, PT, R2, RZ, PT ;  /* 0x000000ff0200720c */ /* 0x002fda0003f05270 */
[----:B------:R-:W-:Y:S05]  /*0510*/  @P0 BRA `(.L_x_9) ;  /* 0x0000000000400947 */ /* 0x000fea0003800000 */
[----:B------:R-:W1:Y:S01]  /*0520*/  S2UR UR5, SR_CgaCtaId ;  /* 0x00000000000579c3 */ /* 0x000e620000008800 */
[----:B------:R-:W-:Y:S01]  /*0530*/  UMOV UR7, 0x400 ;  /* 0x0000040000077882 */ /* 0x000fe20000000000 */
[----:B------:R-:W-:Y:S01]  /*0540*/  UMOV UR4, 0x1 ;  /* 0x0000000100047882 */ /* 0x000fe20000000000 */
[----:B------:R-:W-:Y:S01]  /*0550*/  ELECT P0, URZ, PT ;  /* 0x0000000000ff782f */ /* 0x000fe20003800000 */
[----:B------:R-:W-:-:S04]  /*0560*/  UIADD3 UR10, UPT, UPT, -UR4, 0x100000, URZ ;  /* 0x00100000040a7890 */ /* 0x000fc8000fffe1ff */
[----:B------:R-:W-:Y:S02]  /*0570*/  USHF.L.U32 UR11, UR10, 0xb, URZ ;  /* 0x0000000b0a0b7899 */ /* 0x000fe400080006ff */
[----:B------:R-:W-:Y:S02]  /*0580*/  USHF.L.U32 UR10, UR10, 0x1, URZ ;  /* 0x000000010a0a7899 */ /* 0x000fe400080006ff */
[----:B-1----:R-:W-:Y:S01]  /*0590*/  ULEA UR5, UR5, UR7, 0x18 ;  /* 0x0000000705057291 */ /* 0x002fe2000f8ec0ff */
[----:B------:R-:W1:Y:S11]  /*05a0*/  FENCE.VIEW.ASYNC.S ;  /* 0x00000000000073c6 */ /* 0x000e760000000000 */
[----:B-1----:R1:W3:Y:S01]  /*05b0*/  SYNCS.EXCH.64 URZ, [UR5], UR10 ;  /* 0x0000000a05ff75b2 */ /* 0x0022e20008000100 */
[----:B------:R1:W4:Y:S01]  /*05c0*/  SYNCS.EXCH.64 URZ, [UR5+0x18], UR10 ;  /* 0x0000180a05ff75b2 */ /* 0x0003220008000100 */
[----:B------:R1:W1:Y:S01]  /*05d0*/  SYNCS.EXCH.64 URZ, [UR5+0x8], UR10 ;  /* 0x0000080a05ff75b2 */ /* 0x0002620008000100 */
[----:B------:R1:W1:Y:S01]  /*05e0*/  SYNCS.EXCH.64 URZ, [UR5+0x20], UR10 ;  /* 0x0000200a05ff75b2 */ /* 0x0002620008000100 */
[----:B------:R1:W1:Y:S01]  /*05f0*/  SYNCS.EXCH.64 URZ, [UR5+0x10], UR10 ;  /* 0x0000100a05ff75b2 */ /* 0x0002620008000100 */
[----:B------:R1:W1:Y:S01]  /*0600*/  SYNCS.EXCH.64 URZ, [UR5+0x28], UR10 ;  /* 0x0000280a05ff75b2 */ /* 0x0002620008000100 */
[----:B------:R-:W-:Y:S01]  /*0610*/  NOP ;  /* 0x0000000000007918 */ /* 0x000fe20000000000 */
.L_x_9:
[----:B------:R-:W2:Y:S01]  /*0620*/  SHFL.IDX PT, R2, R173, RZ, 0x1f ;  /* 0x00001fffad027589 */ /* 0x000ea200000e0000 */
[----:B------:R-:W-:Y:S01]  /*0630*/  NOP ;  /* 0x0000000000007918 */ /* 0x000fe20000000000 */
[----:B--2---:R-:W-:-:S13]  /*0640*/  ISETP.NE.AND P0, PT, R2, 0x1, PT ;  /* 0x000000010200780c */ /* 0x004fda0003f05270 */
[----:B------:R-:W-:Y:S05]  /*0650*/  @P0 BRA `(.L_x_10) ;  /* 0x0000000000480947 */ /* 0x000fea0003800000 */
[----:B------:R-:W2:Y:S01]  /*0660*/  S2UR UR7, SR_CgaCtaId ;  /* 0x00000000000779c3 */ /* 0x000ea20000008800 */
[----:B------:R-:W-:Y:S01]  /*0670*/  UMOV UR9, 0x400 ;  /* 0x0000040000097882 */ /* 0x000fe20000000000 */
[----:B-1----:R-:W-:Y:S01]  /*0680*/  UMOV UR5, 0x20 ;  /* 0x0000002000057882 */ /* 0x002fe20000000000 */
[----:B------:R-:W-:Y:S01]  /*0690*/  UMOV UR4, 0x80 ;  /* 0x0000008000047882 */ /* 0x000fe20000000000 */
[----:B------:R-:W-:-:S04]  /*06a0*/  UIADD3 UR10, UPT, UPT, -UR5, 0x100000, URZ ;  /* 0x00100000050a7890 */ /* 0x000fc8000fffe1ff */
[----:B------:R-:W-:Y:S02]  /*06b0*/  USHF.L.U32 UR11, UR10, 0xb, URZ ;  /* 0x0000000b0a0b7899 */ /* 0x000fe400080006ff */
[----:B------:R-:W-:Y:S02]  /*06c0*/  USHF.L.U32 UR10, UR10, 0x1, URZ ;  /* 0x000000010a0a7899 */ /* 0x000fe400080006ff */
[----:B------:R-:W-:-:S04]  /*06d0*/  UIADD3 UR4, UPT, UPT, -UR4, 0x100000, URZ ;  /* 0x0010000004047890 */ /* 0x000fc8000fffe1ff */
[----:B------:R-:W-:Y:S02]  /*06e0*/  USHF.L.U32 UR5, UR4, 0xb, URZ ;  /* 0x0000000b04057899 */ /* 0x000fe400080006ff */
[----:B------:R-:W-:Y:S01]  /*06f0*/  USHF.L.U32 UR4, UR4, 0x1, URZ ;  /* 0x0000000104047899 */ /* 0x000fe200080006ff */
[----:B------:R-:W-:Y:S01]  /*0700*/  ELECT P0, URZ, PT ;  /* 0x0000000000ff782f */ /* 0x000fe20003800000 */
[----:B--2---:R-:W-:Y:S01]  /*0710*/  ULEA UR7, UR7, UR9, 0x18 ;  /* 0x0000000907077291 */ /* 0x004fe2000f8ec0ff */
[----:B------:R-:W1:Y:S11]  /*0720*/  FENCE.VIEW.ASYNC.S ;  /* 0x00000000000073c6 */ /* 0x000e760000000000 */
[----:B-1----:R2:W1:Y:S01]  /*0730*/  SYNCS.EXCH.64 URZ, [UR7+0x30], UR10 ;  /* 0x0000300a07ff75b2 */ /* 0x0024620008000100 */
[----:B------:R2:W1:Y:S01]  /*0740*/  SYNCS.EXCH.64 URZ, [UR7+0x40], UR4 ;  /* 0x0000400407ff75b2 */ /* 0x0004620008000100 */
[----:B------:R2:W1:Y:S01]  /*0750*/  SYNCS.EXCH.64 URZ, [UR7+0x38], UR10 ;  /* 0x0000380a07ff75b2 */ /* 0x0004620008000100 */
[----:B------:R2:W1:Y:S02]  /*0760*/  SYNCS.EXCH.64 URZ, [UR7+0x48], UR4 ;  /* 0x0000480407ff75b2 */ /* 0x0004640008000100 */
[----:B--2---:R-:W-:Y:S01]  /*0770*/  NOP ;  /* 0x0000000000007918 */ /* 0x004fe20000000000 */
.L_x_10:
[----:B------:R-:W2:Y:S01]  /*0780*/  SHFL.IDX PT, R2, R173, RZ, 0x1f ;  /* 0x00001fffad027589 */ /* 0x000ea200000e0000 */
[----:B------:R-:W-:Y:S01]  /*0790*/  NOP ;  /* 0x0000000000007918 */ /* 0x000fe20000000000 */
[----:B--2---:R-:W-:-:S13]  /*07a0*/  ISETP.NE.AND P0, PT, R2, 0x3, PT ;  /* 0x000000030200780c */ /* 0x004fda0003f05270 */
[----:B------:R-:W-:Y:S05]  /*07b0*/  @P0 BRA `(.L_x_11) ;  /* 0x0000000000300947 */ /* 0x000fea0003800000 */
[----:B-1----:R-:W1:Y:S01]  /*07c0*/  S2UR UR5, SR_CgaCtaId ;  /* 0x00000000000579c3 */ /* 0x002e620000008800 */
        /* <DEDUP_REMOVED lines=8> */
[----:B-1----:R2:W1:Y:S01]  /*0850*/  SYNCS.EXCH.64 URZ, [UR5+0x50], UR10 ;  /* 0x0000500a05ff75b2 */ /* 0x0024620008000100 */
[----:B------:R2:W1:Y:S02]  /*0860*/  SYNCS.EXCH.64 URZ, [UR5+0x58], UR10 ;  /* 0x0000580a05ff75b2 */ /* 0x0004640008000100 */
[----:B--2---:R-:W-:Y:S01]  /*0870*/  NOP ;  /* 0x0000000000007918 */ /* 0x004fe20000000000 */
.L_x_11:
[----:B------:R-:W2:Y:S01]  /*0880*/  SHFL.IDX PT, R2, R173, RZ, 0x1f ;  /* 0x00001fffad027589 */ /* 0x000ea200000e0000 */
[----:B------:R-:W-:Y:S01]  /*0890*/  NOP ;  /* 0x0000000000007918 */ /* 0x000fe20000000000 */
[----:B--2---:R-:W-:-:S13]  /*08a0*/  ISETP.NE.AND P0, PT, R2, 0x4, PT ;  /* 0x000000040200780c */ /* 0x004fda0003f05270 */
[----:B------:R-:W-:Y:S05]  /*08b0*/  @P0 BRA `(.L_x_12) ;  /* 0x00000000004c0947 */ /* 0x000fea0003800000 */
[----:B-1----:R-:W1:Y:S01]  /*08c0*/  S2UR UR5, SR_CgaCtaId ;  /* 0x00000000000579c3 */ /* 0x002e620000008800 */
[----:B------:R-:W-:Y:S01]  /*08d0*/  UMOV UR9, 0x100 ;  /* 0x0000010000097882 */ /* 0x000fe20000000000 */
[----:B------:R-:W-:Y:S01]  /*08e0*/  UMOV UR7, 0x400 ;  /* 0x0000040000077882 */ /* 0x000fe20000000000 */
[----:B------:R-:W-:Y:S01]  /*08f0*/  USEL UR9, UR9, 0xe0, UP2 ;  /* 0x000000e009097887 */ /* 0x000fe20009000000 */
[----:B------:R-:W-:Y:S01]  /*0900*/  UMOV UR4, 0x1 ;  /* 0x0000000100047882 */ /* 0x000fe20000000000 */
[----:B------:R-:W-:Y:S01]  /*0910*/  ELECT P0, URZ, PT ;  /* 0x0000000000ff782f */ /* 0x000fe20003800000 */
[----:B------:R-:W-:-:S04]  /*0920*/  UIADD3 UR10, UPT, UPT, -UR4, 0x100000, URZ ;  /* 0x00100000040a7890 */ /* 0x000fc8000fffe1ff */
[----:B------:R-:W-:Y:S02]  /*0930*/  USHF.L.U32 UR11, UR10, 0xb, URZ ;  /* 0x0000000b0a0b7899 */ /* 0x000fe400080006ff */
[----:B------:R-:W-:Y:S02]  /*0940*/  USHF.L.U32 UR10, UR10, 0x1, URZ ;  /* 0x000000010a0a7899 */ /* 0x000fe400080006ff */
[----:B------:R-:W-:-:S04]  /*0950*/  UIADD3 UR12, UPT, UPT, -UR9, 0x100000, URZ ;  /* 0x00100000090c7890 */ /* 0x000fc8000fffe1ff */
[----:B------:R-:W-:Y:S02]  /*0960*/  USHF.L.U32 UR13, UR12, 0xb, URZ ;  /* 0x0000000b0c0d7899 */ /* 0x000fe400080006ff */
[----:B------:R-:W-:Y:S02]  /*0970*/  USHF.L.U32 UR12, UR12, 0x1, URZ ;  /* 0x000000010c0c7899 */ /* 0x000fe400080006ff */
[----:B-1----:R-:W-:Y:S01]  /*0980*/  ULEA UR5, UR5, UR7, 0x18 ;  /* 0x0000000705057291 */ /* 0x002fe2000f8ec0ff */
[----:B------:R-:W1:Y:S11]  /*0990*/  FENCE.VIEW.ASYNC.S ;  /* 0x00000000000073c6 */ /* 0x000e760000000000 */
[----:B-1----:R2:W1:Y:S01]  /*09a0*/  SYNCS.EXCH.64 URZ, [UR5+0x60], UR10 ;  /* 0x0000600a05ff75b2 */ /* 0x0024620008000100 */
[----:B------:R2:W1:Y:S01]  /*09b0*/  SYNCS.EXCH.64 URZ, [UR5+0x70], UR12 ;  /* 0x0000700c05ff75b2 */ /* 0x0004620008000100 */
[----:B------:R2:W1:Y:S01]  /*09c0*/  SYNCS.EXCH.64 URZ, [UR5+0x68], UR10 ;  /* 0x0000680a05ff75b2 */ /* 0x0004620008000100 */
[----:B------:R2:W1:Y:S02]  /*09d0*/  SYNCS.EXCH.64 URZ, [UR5+0x78], UR12 ;  /* 0x0000780c05ff75b2 */ /* 0x0004640008000100 */
[----:B--2---:R-:W-:Y:S01]  /*09e0*/  NOP ;  /* 0x0000000000007918 */ /* 0x004fe20000000000 */
.L_x_12:
        /* <DEDUP_REMOVED lines=20> */
[----:B------:R2:W1:Y:S01]  /*0b30*/  SYNCS.EXCH.64 URZ, [UR7+0xa8], UR4 ;  /* 0x0000a80407ff75b2 */ /* 0x0004620008000100 */
[----:B------:R2:W1:Y:S01]  /*0b40*/  SYNCS.EXCH.64 URZ, [UR7+0x90], UR10 ;  /* 0x0000900a07ff75b2 */ /* 0x0004620008000100 */
[----:B------:R2:W1:Y:S01]  /*0b50*/  SYNCS.EXCH.64 URZ, [UR7+0xb0], UR4 ;  /* 0x0000b00407ff75b2 */ /* 0x0004620008000100 */
[----:B------:R2:W1:Y:S01]  /*0b60*/  SYNCS.EXCH.64 URZ, [UR7+0x98], UR10 ;  /* 0x0000980a07ff75b2 */ /* 0x0004620008000100 */
[----:B------:R2:W1:Y:S02]  /*0b70*/  SYNCS.EXCH.64 URZ, [UR7+0xb8], UR4 ;  /* 0x0000b80407ff75b2 */ /* 0x0004640008000100 */
[----:B--2---:R-:W-:Y:S01]  /*0b80*/  NOP ;  /* 0x0000000000007918 */ /* 0x004fe20000000000 */
.L_x_13:
        /* <DEDUP_REMOVED lines=18> */
.L_x_14:
[----:B-1----:R-:W1:Y:S01]  /*0cb0*/  S2UR UR5, SR_CTAID.X ;  /* 0x00000000000579c3 */ /* 0x002e620000002500 */
[----:B------:R-:W-:-:S05]  /*0cc0*/  CS2R.32 R170, SR_CgaSize ;  /* 0x0000000000aa7805 */ /* 0x000fca0000008a00 */
[----:B------:R-:W-:-:S05]  /*0cd0*/  IMAD R170, R170, -0xa0, RZ ;  /* 0xffffff60aaaa7824 */ /* 0x000fca00078e02ff */
[----:B------:R-:W-:-:S14]  /*0ce0*/  R2UR UR9, R170 ;  /* 0x00000000aa0972ca */ /* 0x000fdc00000e0000 */
[----:B------:R-:W2:Y:S01]  /*0cf0*/  LDCU UR9, c[0x0][UR9+0x2b0] ;  /* 0x00005600090977ac */ /* 0x000ea20008000800 */
[----:B------:R-:W-:Y:S01]  /*0d00*/  NOP ;  /* 0x0000000000007918 */ /* 0x000fe20000000000 */
[----:B------:R-:W-:-:S05]  /*0d10*/  CS2R.32 R170, SR_CgaSize ;  /* 0x0000000000aa7805 */ /* 0x000fca0000008a00 */
[----:B------:R-:W-:-:S05]  /*0d20*/  IMAD R170, R170, -0xa0, RZ ;  /* 0xffffff60aaaa7824 */ /* 0x000fca00078e02ff */
[----:B------:R-:W-:-:S14]  /*0d30*/  R2UR UR7, R170 ;  /* 0x00000000aa0772ca */ /* 0x000fdc00000e0000 */
[----:B------:R-:W3:Y:S01]  /*0d40*/  LDCU UR7, c[0x0][UR7+0x2b4] ;  /* 0x00005680070777ac */ /* 0x000ee20008000800 */
[----:B------:R-:W4:Y:S08]  /*0d50*/  S2UR UR4, SR_CTAID.Y ;  /* 0x00000000000479c3 */ /* 0x000f300000002600 */
[----:B------:R-:W3:Y:S01]  /*0d60*/  LDC R9, c[0x0][0xb24] ;  /* 0x0002c900ff097b82 */ /* 0x000ee20000000800 */
[----:B-1----:R-:W-:-:S02]  /*0d70*/  I2FP.F32.U32 R5, UR5 ;  /* 0x0000000500057c45 */ /* 0x002fc40008201000 */
[----:B------:R-:W-:-:S05]  /*0d80*/  CS2R.32 R3, SR_CgaSize ;  /* 0x0000000000037805 */ /* 0x000fca0000008a00 */
[----:B------:R-:W-:-:S06]  /*0d90*/  IMAD R3, R3, -0xa0, RZ ;  /* 0xffffff6003037824 */ /* 0x000fcc00078e02ff */
[----:B------:R-:W1:Y:S01]  /*0da0*/  LDC R3, c[0x0][R3+0x2a0] ;  /* 0x0000a80003037b82 */ /* 0x000e620000000800 */
[----:B------:R-:W-:Y:S01]  /*0db0*/  MOV R21, UR5 ;  /* 0x0000000500157c02 */ /* 0x000fe20008000f00 */
[----:B--2---:R-:W-:Y:S01]  /*0dc0*/  FMUL R5, R5, UR9 ;  /* 0x0000000905057c20 */ /* 0x004fe20008400000 */
[----:B----4-:R-:W-:Y:S02]  /*0dd0*/  I2FP.F32.U32 R4, UR4 ;  /* 0x0000000400047c45 */ /* 0x010fe40008201000 */
[----:B------:R-:W-:-:S05]  /*0de0*/  CS2R.32 R2, SR_CgaSize ;  /* 0x0000000000027805 */ /* 0x000fca0000008a00 */
[----:B------:R-:W-:-:S06]  /*0df0*/  IMAD R2, R2, -0xa0, RZ ;  /* 0xffffff6002027824 */ /* 0x000fcc00078e02ff */
[----:B------:R-:W2:Y:S01]  /*0e00*/  LDC R2, c[0x0][R2+0x2a4] ;  /* 0x0000a90002027b82 */ /* 0x000ea20000000800 */
[----:B------:R-:W4:Y:S01]  /*0e10*/  F2I.U32.TRUNC.NTZ R170, R5 ;  /* 0x0000000500aa7305 */ /* 0x000f22000020f000 */
[----:B------:R-:W-:Y:S01]  /*0e20*/  MOV R20, UR4 ;  /* 0x0000000400147c02 */ /* 0x000fe20008000f00 */
[----:B---3--:R-:W-:-:S05]  /*0e30*/  FMUL R4, R4, UR7 ;  /* 0x0000000704047c20 */ /* 0x008fca0008400000 */
[----:B------:R-:W-:Y:S01]  /*0e40*/  BAR.SYNC.DEFER_BLOCKING 0x0 ;  /* 0x0000000000007b1d */ /* 0x000fe20000010000 */
[----:B------:R-:W-:-:S05]  /*0e50*/  ISETP.GE.AND P0, PT, R9, 0x1, PT ;  /* 0x000000010900780c */ /* 0x000fca0003f06270 */
[----:B------:R-:W3:Y:S02]  /*0e60*/  F2I.U32.TRUNC.NTZ R147, R4 ;  /* 0x0000000400937305 */ /* 0x000ee4000020f000 */
[----:B------:R-:W2:Y:S01]  /*0e70*/  S2UR UR36, SR_CTAID.Z ;  /* 0x00000000002479c3 */ /* 0x000ea20000002700 */
[----:B----4-:R-:W-:-:S05]  /*0e80*/  IADD3 R170, PT, PT, -R170, RZ, RZ ;  /* 0x000000ffaaaa7210 */ /* 0x010fca0007ffe1ff */
[----:B-1----:R-:W-:Y:S01]  /*0e90*/  IMAD R170, R3, R170, UR5 ;  /* 0x0000000503aa7e24 */ /* 0x002fe2000f8e02aa */
[----:B---3--:R-:W-:-:S05]  /*0ea0*/  IADD3 R147, PT, PT, -R147, RZ, RZ ;  /* 0x000000ff93937210 */ /* 0x008fca0007ffe1ff */
[----:B--2---:R-:W-:Y:S01]  /*0eb0*/  IMAD R147, R2, R147, UR4 ;  /* 0x0000000402937e24 */ /* 0x004fe2000f8e0293 */
[----:B------:R-:W-:Y:S06]  /*0ec0*/  @!P0 BRA `(.L_x_15) ;  /* 0x0000000000b88947 */ /* 0x000fec0003800000 */
[----:B------:R-:W1:Y:S01]  /*0ed0*/  LDC.64 R4, c[0x0][0xb18] ;  /* 0x0002c600ff047b82 */ /* 0x000e620000000a00 */
[----:B------:R-:W-:-:S07]  /*0ee0*/  ISETP.NE.AND P0, PT, R9, 0x1, PT ;  /* 0x000000010900780c */ /* 0x000fce0003f05270 */
[----:B------:R-:W2:Y:S08]  /*0ef0*/  LDC R10, c[0x0][0xb0c] ;  /* 0x0002c300ff0a7b82 */ /* 0x000eb00000000800 */
[----:B------:R-:W3:Y:S08]  /*0f00*/  LDC R11, c[0x0][0x370] ;  /* 0x0000dc00ff0b7b82 */ /* 0x000ef00000000800 */
[----:B------:R-:W4:Y:S01]  /*0f10*/  LDC R12, c[0x0][0x374] ;  /* 0x0000dd00ff0c7b82 */ /* 0x000f220000000800 */
[----:B-1----:R-:W-:-:S07]  /*0f20*/  ISETP.NE.AND P1, PT, R4, 0x1, PT ;  /* 0x000000010400780c */ /* 0x002fce0003f25270 */
[----:B------:R-:W3:Y:S01]  /*0f30*/  LDC.64 R6, c[0x0][0xb10] ;  /* 0x0002c400ff067b82 */ /* 0x000ee20000000a00 */
[----:B--2---:R-:W-:-:S07]  /*0f40*/  ISETP.NE.AND P2, PT, R10, 0x1, PT ;  /* 0x000000010a00780c */ /* 0x004fce0003f45270 */
[----:B------:R-:W1:Y:S08]  /*0f50*/  LDC R8, c[0x0][0xb20] ;  /* 0x0002c800ff087b82 */ /* 0x000e700000000800 */
[----:B------:R-:W2:Y:S01]  /*0f60*/  LDC.64 R2, c[0x0][0xb28] ;  /* 0x0002ca00ff027b82 */ /* 0x000ea20000000a00 */
[----:B----4-:R-:W-:-:S04]  /*0f70*/  IMAD.HI.U32 R13, R12, R5, RZ ;  /* 0x000000050c0d7227 */ /* 0x010fc800078e00ff */
[----:B------:R-:W-:-:S04]  /*0f80*/  IMAD.HI.U32 R5, R20, R5, RZ ;  /* 0x0000000514057227 */ /* 0x000fc800078e00ff */
[----:B---3--:R-:W-:-:S04]  /*0f90*/  IMAD.HI.U32 R14, R11, R6, RZ ;  /* 0x000000060b0e7227 */ /* 0x008fc800078e00ff */
[C---:B------:R-:W-:Y:S01]  /*0fa0*/  IMAD.HI.U32 R16, R21.reuse, R6, RZ ;  /* 0x0000000615107227 */ /* 0x040fe200078e00ff */
[-C--:B------:R-:W-:Y:S02]  /*0fb0*/  @P2 SHF.R.U32.HI R11, RZ, R7.reuse, R14 ;  /* 0x00000007ff0b2219 */ /* 0x080fe4000001160e */
[-C--:B-1----:R-:W-:Y:S02]  /*0fc0*/  @P1 SHF.R.U32.HI R12, RZ, R8.reuse, R13 ;  /* 0x00000008ff0c1219 */ /* 0x082fe4000001160d */
[----:B------:R-:W-:Y:S02]  /*0fd0*/  SHF.R.U32.HI R5, RZ, R8, R5 ;  /* 0x00000008ff057219 */ /* 0x000fe40000011605 */
[----:B------:R-:W-:Y:S02]  /*0fe0*/  SHF.R.U32.HI R16, RZ, R7, R16 ;  /* 0x00000007ff107219 */ /* 0x000fe40000011610 */
[----:B------:R-:W-:Y:S01]  /*0ff0*/  SEL R5, R20, R5, !P1 ;  /* 0x0000000514057207 */ /* 0x000fe20004800000 */
[----:B--2---:R-:W-:Y:S01]  /*1000*/  IMAD.HI.U32 R14, R12, R2, RZ ;  /* 0x000000020c0e7227 */ /* 0x004fe200078e00ff */
[----:B------:R-:W-:-:S02]  /*1010*/  SEL R7, R21, R16, !P2 ;  /* 0x0000001015077207 */ /* 0x000fc40005000000 */
[----:B------:R-:W-:Y:S01]  /*1020*/  IADD3 R13, PT, PT, -R5, RZ, RZ ;  /* 0x000000ff050d7210 */ /* 0x000fe20007ffe1ff */
[----:B------:R-:W-:Y:S01]  /*1030*/  IMAD.HI.U32 R6, R11, R2, RZ ;  /* 0x000000020b067227 */ /* 0x000fe200078e00ff */
[----:B------:R-:W-:-:S03]  /*1040*/  @P0 SHF.R.U32.HI R12, RZ, R3, R14 ;  /* 0x00000003ff0c0219 */ /* 0x000fc6000001160e */
[----:B------:R-:W-:Y:S01]  /*1050*/  IMAD R13, R4, R13, R20 ;  /* 0x0000000d040d7224 */ /* 0x000fe200078e0214 */
[----:B------:R-:W-:Y:S01]  /*1060*/  @P0 SHF.R.U32.HI R11, RZ, R3, R6 ;  /* 0x00000003ff0b0219 */ /* 0x000fe20000011606 */
[----:B------:R-:W-:-:S04]  /*1070*/  IMAD R12, R12, R9, RZ ;  /* 0x000000090c0c7224 */ /* 0x000fc800078e02ff */
[----:B------:R-:W-:Y:S01]  /*1080*/  IMAD R6, R11, R9, RZ ;  /* 0x000000090b067224 */ /* 0x000fe200078e02ff */
[----:B------:R-:W-:-:S04]  /*1090*/  ISETP.GE.AND P1, PT, R5, R12, PT ;  /* 0x0000000c0500720c */ /* 0x000fc80003f26270 */
[----:B------:R-:W-:Y:S01]  /*10a0*/  ISETP.GE.OR P1, PT, R7, R6, P1 ;  /* 0x000000060700720c */ /* 0x000fe20000f26670 */
[----:B------:R-:W-:-:S05]  /*10b0*/  IMAD.HI.U32 R6, R5, R2, RZ ;  /* 0x0000000205067227 */ /* 0x000fca00078e00ff */
[----:B------:R-:W-:-:S04]  /*10c0*/  SHF.R.U32.HI R6, RZ, R3, R6 ;  /* 0x00000003ff067219 */ /* 0x000fc80000011606 */
[----:B------:R-:W-:-:S03]  /*10d0*/  SEL R6, R5, R6, !P0 ;  /* 0x0000000605067207 */ /* 0x000fc60004000000 */
[----:B------:R-:W-:Y:S01]  /*10e0*/  @!P1 IMAD.HI.U32 R8, R7, R2, RZ ;  /* 0x0000000207089227 */ /* 0x000fe200078e00ff */
[----:B------:R-:W-:-:S04]  /*10f0*/  IADD3 R2, PT, PT, -R6, RZ, RZ ;  /* 0x000000ff06027210 */ /* 0x000fc80007ffe1ff */
[----:B------:R-:W-:Y:S01]  /*1100*/  @!P1 SHF.R.U32.HI R8, RZ, R3, R8 ;  /* 0x00000003ff089219 */ /* 0x000fe20000011608 */
[----:B------:R-:W-:-:S03]  /*1110*/  IMAD R2, R9, R2, R5 ;  /* 0x0000000209027224 */ /* 0x000fc600078e0205 */
[----:B------:R-:W-:-:S05]  /*1120*/  @!P1 SEL R3, R7, R8, !P0 ;  /* 0x0000000807039207 */ /* 0x000fca0004000000 */
[--C-:B------:R-:W-:Y:S02]  /*1130*/  @!P1 IMAD.IADD R6, R6, 0x1, -R3.reuse ;  /* 0x0000000106069824 */ /* 0x100fe400078e0a03 */
[----:B------:R-:W-:Y:S01]  /*1140*/  @!P1 IMAD R3, R2, R11, R3 ;  /* 0x0000000b02039224 */ /* 0x000fe200078e0203 */
[----:B------:R-:W-:Y:S01]  /*1150*/  IADD3 R2, PT, PT, -R7, RZ, RZ ;  /* 0x000000ff07027210 */ /* 0x000fe20007ffe1ff */
[----:B------:R-:W-:Y:S02]  /*1160*/  @!P1 IMAD R5, R6, R9, R7 ;  /* 0x0000000906059224 */ /* 0x000fe400078e0207 */
[----:B------:R-:W-:Y:S02]  /*1170*/  @!P1 IMAD.MOV.U32 R7, RZ, RZ, R3 ;  /* 0x000000ffff079224 */ /* 0x000fe400078e0003 */
[----:B------:R-:W-:Y:S02]  /*1180*/  IMAD R2, R10, R2, R21 ;  /* 0x000000020a027224 */ /* 0x000fe400078e0215 */
[----:B------:R-:W-:-:S02]  /*1190*/  IMAD R20, R5, R4, R13 ;  /* 0x0000000405147224 */ /* 0x000fc400078e020d */
[----:B------:R-:W-:Y:S02]  /*11a0*/  IMAD R21, R7, R10, R2 ;  /* 0x0000000a07157224 */ /* 0x000fe400078e0202 */
.L_x_15:
[----:B------:R-:W1:Y:S01]  /*11b0*/  LDCU UR4, c[0x0][0xb30] ;  /* 0x00016600ff0477ac */ /* 0x000e620008000800 */
[----:B------:R-:W2:Y:S08]  /*11c0*/  S2UR UR37, SR_CgaCtaId ;  /* 0x00000000002579c3 */ /* 0x000eb00000008800 */
[----:B------:R-:W3:Y:S01]  /*11d0*/  LDC R72, c[0x0][0xb24] ;  /* 0x0002c900ff487b82 */ /* 0x000ee20000000800 */
[----:B-1----:R-:W-:-:S09]  /*11e0*/  UISETP.NE.AND UP1, UPT, UR4, 0x1, UPT ;  /* 0x000000010400788c */ /* 0x002fd2000bf25270 */
[----:B--2---:R-:W-:Y:S05]  /*11f0*/  BRA.U UP1, `(.L_x_16) ;  /* 0x0000000101407547 */ /* 0x004fea000b800000 */
[----:B------:R-:W1:Y:S08]  /*1200*/  LDC.64 R4, c[0x0][0xb10] ;  /* 0x0002c400ff047b82 */ /* 0x000e700000000a00 */
[----:B------:R-:W2:Y:S08]  /*1210*/  LDC.64 R2, c[0x0][0xb18] ;  /* 0x0002c600ff027b82 */ /* 0x000eb00000000a00 */
[----:B------:R-:W4:Y:S08]  /*1220*/  LDC R6, c[0x0][0xb20] ;  /* 0x0002c800ff067b82 */ /* 0x000f300000000800 */
[----:B------:R-:W3:Y:S01]  /*1230*/  LDC R8, c[0x0][0xb0c] ;  /* 0x0002c300ff087b82 */ /* 0x000ee20000000800 */
[----:B-1----:R-:W-:-:S05]  /*1240*/  IMAD.HI.U32 R4, R21, R4, RZ ;  /* 0x0000000415047227 */ /* 0x002fca00078e00ff */
[----:B------:R-:W-:Y:S01]  /*1250*/  SHF.R.U32.HI R4, RZ, R5, R4 ;  /* 0x00000005ff047219 */ /* 0x000fe20000011604 */
[----:B--2---:R-:W-:Y:S01]  /*1260*/  IMAD.HI.U32 R3, R20, R3, RZ ;  /* 0x0000000314037227 */ /* 0x004fe200078e00ff */
[----:B------:R-:W-:-:S04]  /*1270*/  ISETP.NE.AND P0, PT, R2, 0x1, PT ;  /* 0x000000010200780c */ /* 0x000fc80003f05270 */
[----:B----4-:R-:W-:-:S04]  /*1280*/  SHF.R.U32.HI R3, RZ, R6, R3 ;  /* 0x00000006ff037219 */ /* 0x010fc80000011603 */
[----:B------:R-:W-:Y:S02]  /*1290*/  SEL R3, R20, R3, !P0 ;  /* 0x0000000314037207 */ /* 0x000fe40004000000 */
[----:B---3--:R-:W-:-:S04]  /*12a0*/  ISETP.NE.AND P1, PT, R8, 0x1, PT ;  /* 0x000000010800780c */ /* 0x008fc80003f25270 */
[----:B------:R-:W-:-:S05]  /*12b0*/  SEL R4, R21, R4, !P1 ;  /* 0x0000000415047207 */ /* 0x000fca0004800000 */
[----:B------:R-:W-:Y:S02]  /*12c0*/  IMAD.IADD R5, R3, 0x1, -R4 ;  /* 0x0000000103057824 */ /* 0x000fe400078e0a04 */
[----:B------:R-:W-:Y:S02]  /*12d0*/  IMAD.IADD R3, R4, 0x1, -R3 ;  /* 0x0000000104037824 */ /* 0x000fe400078e0a03 */
[----:B------:R-:W-:Y:S02]  /*12e0*/  IMAD R21, R5, R8, R21 ;  /* 0x0000000805157224 */ /* 0x000fe400078e0215 */
[----:B------:R-:W-:-:S07]  /*12f0*/  IMAD R20, R3, R2, R20 ;  /* 0x0000000203147224 */ /* 0x000fce00078e0214 */
.L_x_16:
[----:B------:R-:W-:Y:S01]  /*1300*/  BAR.SYNC.DEFER_BLOCKING 0x0 ;  /* 0x0000000000007b1d */ /* 0x000fe20000010000 */
[----:B------:R-:W-:Y:S01]  /*1310*/  UISETP.NE.AND UP1, UPT, UR8, 0x2, UPT ;  /* 0x000000020800788c */ /* 0x000fe2000bf25270 */
[----:B------:R-:W-:Y:S02]  /*1320*/  ISETP.NE.OR P5, PT, R0, 0x2, !P5 ;  /* 0x000000020000780c */ /* 0x000fe40006fa5670 */
[----:B------:R-:W-:-:S06]  /*1330*/  LOP3.LUT R2, R189, 0x1f, RZ, 0xc0, !PT ;  /* 0x0000001fbd027812 */ /* 0x000fcc00078ec0ff */
[----:B------:R-:W-:Y:S05]  /*1340*/  BRA.U UP1, `(.L_x_17) ;  /* 0x0000001101307547 */ /* 0x000fea000b800000 */
[----:B------:R-:W1:Y:S01]  /*1350*/  LDCU UR13, c[0x0][0x38c] ;  /* 0x00007180ff0d77ac */ /* 0x000e620008000800 */
[----:B------:R-:W2:Y:S01]  /*1360*/  LDC R9, c[0x0][0x370] ;  /* 0x0000dc00ff097b82 */ /* 0x000ea20000000800 */
[----:B------:R-:W-:Y:S01]  /*1370*/  PLOP3.LUT P1, PT, PT, PT, UP2, 0x80, 0x8 ;  /* 0x000000000008781c */ /* 0x000fe20003f2f028 */
[----:B------:R-:W-:Y:S01]  /*1380*/  IMAD.MOV.U32 R15, RZ, RZ, 0x1 ;  /* 0x00000001ff0f7424 */ /* 0x000fe200078e00ff */
[----:B------:R-:W-:Y:S01]  /*1390*/  ISETP.EQ.OR P4, PT, R2, RZ, P5 ;  /* 0x000000ff0200720c */ /* 0x000fe20002f82670 */
[----:B------:R-:W-:Y:S01]  /*13a0*/  IMAD.MOV.U32 R14, RZ, RZ, RZ ;  /* 0x000000ffff0e7224 */ /* 0x000fe200078e00ff */
[----:B------:R-:W-:Y:S02]  /*13b0*/  PLOP3.LUT P1, PT, P1, PT, PT, 0x8, 0x80 ;  /* 0x000000000080781c */ /* 0x000fe40000f2e170 */
[----:B------:R-:W-:Y:S01]  /*13c0*/  CS2R R12, SRZ ;  /* 0x00000000000c7805 */ /* 0x000fe2000001ff00 */
[----:B------:R-:W-:Y:S01]  /*13d0*/  IMAD.MOV.U32 R10, RZ, RZ, 0x1 ;  /* 0x00000001ff0a7424 */ /* 0x000fe200078e00ff */
[----:B------:R-:W4:Y:S01]  /*13e0*/  LDC R0, c[0x0][0x374] ;  /* 0x0000dd00ff007b82 */ /* 0x000f220000000800 */
[----:B------:R-:W2:Y:S01]  /*13f0*/  LDCU.64 UR22, c[0x0][0x348] ;  /* 0x00006900ff1677ac */ /* 0x000ea20008000a00 */
[----:B------:R-:W-:Y:S01]  /*1400*/  UMOV UR6, URZ ;  /* 0x000000ff00067c82 */ /* 0x000fe20008000000 */
[----:B-1----:R-:W-:-:S04]  /*1410*/  UIADD3 UR5, UPT, UPT, UR13, 0x1f, URZ ;  /* 0x0000001f0d057890 */ /* 0x002fc8000fffe0ff */
[----:B------:R-:W-:-:S04]  /*1420*/  USHF.R.S32.HI UR4, URZ, 0x1f, UR5 ;  /* 0x0000001fff047899 */ /* 0x000fc80008011405 */
[----:B------:R-:W-:-:S04]  /*1430*/  ULEA.HI UR4, UR4, UR5, URZ, 0x5 ;  /* 0x0000000504047291 */ /* 0x000fc8000f8f28ff */
[----:B------:R-:W-:Y:S02]  /*1440*/  USHF.R.S32.HI UR15, URZ, 0x5, UR4 ;  /* 0x00000005ff0f7899 */ /* 0x000fe40008011404 */
[----:B------:R-:W-:Y:S02]  /*1450*/  UIADD3 UR4, UPT, UPT, UR13, -0x1, URZ ;  /* 0xffffffff0d047890 */ /* 0x000fe4000fffe0ff */
[----:B------:R-:W-:Y:S02]  /*1460*/  UISETP.LT.U32.AND UP0, UPT, UR15, 0x3, UPT ;  /* 0x000000030f00788c */ /* 0x000fe4000bf01070 */
[----:B------:R-:W-:Y:S02]  /*1470*/  UISETP.GE.U32.AND UP1, UPT, UR4, -0x3f, UPT ;  /* 0xffffffc10400788c */ /* 0x000fe4000bf26070 */
[----:B------:R-:W-:Y:S02]  /*1480*/  USEL UR14, UR15, 0x3, UP0 ;  /* 0x000000030f0e7887 */ /* 0x000fe40008000000 */
[----:B------:R-:W-:-:S02]  /*1490*/  UIADD3 UR13, UPT, UPT, UR13, 0x3e, URZ ;  /* 0x0000003e0d0d7890 */ /* 0x000fc4000fffe0ff */
[----:B------:R-:W-:Y:S02]  /*14a0*/  UIADD3 UR5, UPT, UPT, UR14, -0x1, URZ ;  /* 0xffffffff0e057890 */ /* 0x000fe4000fffe0ff */
[----:B------:R-:W-:-:S03]  /*14b0*/  UIADD3 UR7, UPT, UPT, UR15, -UR14, URZ ;  /* 0x8000000e0f077290 */ /* 0x000fc6000fffe0ff */
[----:B------:R-:W-:-:S04]  /*14c0*/  @UP1 UIADD3 UR5, UPT, UPT, UR14, URZ, URZ ;  /* 0x000000ff0e051290 */ /* 0x000fc8000fffe0ff */
[----:B--2---:R-:W-:-:S12]  /*14d0*/  UIADD3 UR5, UPT, UPT, UR5, 0x1, URZ ;  /* 0x0000000105057890 */ /* 0x004fd8000fffe0ff */
.L_x_35:
[----:B------:R-:W-:Y:S01]  /*14e0*/  UISETP.NE.AND UP0, UPT, UR37, URZ, UPT ;  /* 0x000000ff2500728c */ /* 0x000fe2000bf05270 */
[----:B------:R-:W1:Y:S08]  /*14f0*/  S2UR UR37, SR_CgaCtaId ;  /* 0x00000000002579c3 */ /* 0x000e700000008800 */
[----:B------:R-:W-:Y:S05]  /*1500*/  BRA.U UP0, `(.L_x_18) ;  /* 0x0000000100347547 */ /* 0x000fea000b800000 */
[----:B------:R-:W2:Y:S01]  /*1510*/  S2R R2, SR_CgaCtaId ;  /* 0x0000000000027919 */ /* 0x000ea20000008800 */
[----:B------:R-:W-:-:S04]  /*1520*/  MOV R3, 0x400 ;  /* 0x0000040000037802 */ /* 0x000fc80000000f00 */
[----:B--2---:R-:W-:Y:S02]  /*1530*/  LEA R3, R2, R3, 0x18 ;  /* 0x0000000302037211 */ /* 0x004fe400078ec0ff */
[----:B------:R-:W-:-:S03]  /*1540*/  SHF.L.U32 R2, R10, 0x1f, RZ ;  /* 0x0000001f0a027819 */ /* 0x000fc600000006ff */
[----:B------:R-:W-:-:S04]  /*1550*/  IMAD R3, R12, 0x8, R3 ;  /* 0x000000080c037824 */ /* 0x000fc800078e0203 */
[----:B------:R-:W2:Y:S02]  /*1560*/  SYNCS.PHASECHK.TRANS64.TRYWAIT P0, [R3+URZ+0xd0], R2 ;  /* 0x0000d002030075a7 */ /* 0x000ea400080011ff */
[----:B--2---:R-:W-:Y:S05]  /*1570*/  @!P0 BRA `(.L_x_19) ;  /* 0x00000068009c8947 */ /* 0x004fea0003800000 */
.L_x_105:
[----:B------:R-:W-:Y:S01]  /*1580*/  VIADD R12, R12, 0x1 ;  /* 0x000000010c0c7836 */ /* 0x000fe20000000000 */
[----:B------:R2:W-:Y:S04]  /*1590*/  SYNCS.ARRIVE.TRANS64.A1T0 RZ, [R3+URZ+0xc0], RZ ;  /* 0x0000c0ff03ff79a7 */ /* 0x0005e800081000ff */
[----:B------:R-:W-:-:S04]  /*15a0*/  ISETP.NE.AND P0, PT, R12, 0x2, PT ;  /* 0x000000020c00780c */ /* 0x000fc80003f05270 */
[----:B------:R-:W-:Y:S02]  /*15b0*/  SEL R12, R12, RZ, P0 ;  /* 0x000000ff0c0c7207 */ /* 0x000fe40000000000 */
[----:B--2---:R-:W-:-:S04]  /*15c0*/  SEL R3, RZ, 0x1, P0 ;  /* 0x00000001ff037807 */ /* 0x004fc80000000000 */
[----:B------:R-:W-:-:S07]  /*15d0*/  LOP3.LUT R10, R10, R3, RZ, 0x3c, !PT ;  /* 0x000000030a0a7212 */ /* 0x000fce00078e3cff */
.L_x_18:
[----:B------:R-:W-:Y:S01]  /*15e0*/  UMOV UR4, 0x400 ;  /* 0x0000040000047882 */ /* 0x000fe20000000000 */
[----:B------:R-:W-:Y:S01]  /*15f0*/  SHF.L.U32 R2, R15, 0x1f, RZ ;  /* 0x0000001f0f027819 */ /* 0x000fe200000006ff */
[----:B-1----:R-:W-:Y:S01]  /*1600*/  ULEA UR4, UR37, UR4, 0x18 ;  /* 0x0000000425047291 */ /* 0x002fe2000f8ec0ff */
[----:B------:R-:W-:Y:S01]  /*1610*/  R2UR UR35, R21 ;  /* 0x00000000152372ca */ /* 0x000fe200000e0000 */
[----:B------:R-:W-:Y:S01]  /*1620*/  UISETP.GE.U32.AND UP0, UPT, UR13, 0x3f, UPT ;  /* 0x0000003f0d00788c */ /* 0x000fe2000bf06070 */
[----:B------:R-:W-:Y:S01]  /*1630*/  R2UR UR11, R20 ;  /* 0x00000000140b72ca */ /* 0x000fe200000e0000 */
[----:B------:R-:W-:Y:S01]  /*1640*/  ULEA UR8, UR6, UR4, 0x3 ;  /* 0x0000000406087291 */ /* 0x000fe2000f8e18ff */
[----:B------:R-:W-:-:S08]  /*1650*/  UMOV UR24, URZ ;  /* 0x000000ff00187c82 */ /* 0x000fd00008000000 */
[----:B------:R1:W2:Y:S01]  /*1660*/  SYNCS.PHASECHK.TRANS64.TRYWAIT P0, [UR8+0x18], R2 ;  /* 0x00001802ff0075a7 */ /* 0x0002a20008001108 */
[----:B------:R-:W-:Y:S02]  /*1670*/  USHF.L.U32 UR35, UR35, 0x7, URZ ;  /* 0x0000000723237899 */ /* 0x000fe400080006ff */
[----:B------:R-:W-:Y:S01]  /*1680*/  USHF.L.U32 UR11, UR11, 0x7, URZ ;  /* 0x000000070b0b7899 */ /* 0x000fe200080006ff */
[----:B------:R-:W-:Y:S11]  /*1690*/  BRA.U !UP0, `(.L_x_20) ;  /* 0x0000000108a47547 */ /* 0x000ff6000b800000 */
[----:B------:R-:W-:Y:S01]  /*16a0*/  UMOV UR16, URZ ;  /* 0x000000ff00107c82 */ /* 0x000fe20008000000 */
[----:B------:R-:W-:-:S05]  /*16b0*/  UMOV UR17, UR6 ;  /* 0x0000000600117c82 */ /* 0x000fca0008000000 */
.L_x_25:
[----:B-1----:R-:W-:Y:S01]  /*16c0*/  ULEA UR33, UR17, UR4, 0x3 ;  /* 0x0000000411217291 */ /* 0x002fe2000f8e18ff */
[----:B--2---:R-:W-:Y:S01]  /*16d0*/  @!P5 MOV R3, 0x2000 ;  /* 0x000020000003d802 */ /* 0x004fe20000000f00 */
[----:B--2---:R-:W-:Y:S10]  /*16e0*/  @P0 BRA `(.L_x_21) ;  /* 0x00000000000c0947 */ /* 0x004ff40003800000 */
[----:B------:R-:W-:-:S04]  /*16f0*/  SHF.L.U32 R5, R15, 0x1f, RZ ;  /* 0x0000001f0f057819 */ /* 0x000fc800000006ff */
[----:B------:R-:W2:Y:S02]  /*1700*/  SYNCS.PHASECHK.TRANS64.TRYWAIT P0, [UR33+0x18], R5 ;  /* 0x00001805ff0075a7 */ /* 0x000ea40008001121 */
[----:B--2---:R-:W-:Y:S05]  /*1710*/  @!P0 BRA `(.L_x_22) ;  /* 0x0000006800488947 */ /* 0x004fea0003800000 */
.L_x_21:
[----:B------:R2:W-:Y:S01]  /*1720*/  @!P5 SYNCS.ARRIVE.TRANS64 RZ, [UR33], R3 ;  /* 0x00000003ffffd9a7 */ /* 0x0005e20008000021 */
[----:B------:R-:W-:Y:S04]  /*1730*/  BSSY.RECONVERGENT B0, `(.L_x_23) ;  /* 0x0000003000007945 */ /* 0x000fe80003800200 */
[----:B------:R-:W-:Y:S05]  /*1740*/  @P4 BRA `(.L_x_24) ;  /* 0x0000000000044947 */ /* 0x000fea0003800000 */
[----:B------:R-:W-:Y:S05]  /*1750*/  BPT.TRAP 0x1 ;  /* 0x000000040000795c */ /* 0x000fea0000300000 */
.L_x_24:
[----:B------:R-:W-:Y:S05]  /*1760*/  BSYNC.RECONVERGENT B0 ;  /* 0x0000000000007941 */ /* 0x000fea0003800200 */
.L_x_23:
[----:B------:R-:W-:Y:S02]  /*1770*/  UIADD3 UR6, UPT, UPT, UR17, 0x1, URZ ;  /* 0x0000000111067890 */ /* 0x000fe4000fffe0ff */
[----:B------:R-:W-:Y:S02]  /*1780*/  UIADD3 UR26, UP1, UPT, UR22, 0x80, URZ ;  /* 0x00000080161a7890 */ /* 0x000fe4000ff3e0ff */
[----:B------:R-:W-:Y:S02]  /*1790*/  UISETP.NE.AND UP0, UPT, UR6, 0x3, UPT ;  /* 0x000000030600788c */ /* 0x000fe4000bf05270 */
[----:B------:R-:W-:Y:S02]  /*17a0*/  USHF.L.U32 UR34, UR16, 0x5, URZ ;  /* 0x0000000510227899 */ /* 0x000fe400080006ff */
[----:B------:R-:W-:Y:S02]  /*17b0*/  USEL UR9, URZ, 0x1, UP0 ;  /* 0x00000001ff097887 */ /* 0x000fe40008000000 */
[----:B------:R-:W-:-:S02]  /*17c0*/  USEL UR6, UR6, URZ, UP0 ;  /* 0x000000ff06067287 */ /* 0x000fc40008000000 */
[----:B------:R-:W-:Y:S02]  /*17d0*/  UIADD3 UR20, UP0, UPT, UR22, 0x180, URZ ;  /* 0x0000018016147890 */ /* 0x000fe4000ff1e0ff */
[----:B------:R-:W-:Y:S01]  /*17e0*/  ULEA UR8, UR6, UR4, 0x3 ;  /* 0x0000000406087291 */ /* 0x000fe2000f8e18ff */
[----:B------:R-:W-:Y:S01]  /*17f0*/  LOP3.LUT R15, R15, UR9, RZ, 0x3c, !PT ;  /* 0x000000090f0f7c12 */ /* 0x000fe2000f8e3cff */
[----:B------:R-:W-:Y:S02]  /*1800*/  UIADD3.X UR27, UPT, UPT, URZ, UR23, URZ, UP1, !UPT ;  /* 0x00000017ff1b7290 */ /* 0x000fe40008ffe4ff */
[----:B------:R-:W-:Y:S01]  /*1810*/  UIADD3.X UR21, UPT, UPT, URZ, UR23, URZ, UP0, !UPT ;  /* 0x00000017ff157290 */ /* 0x000fe200087fe4ff */
[----:B-1----:R-:W-:Y:S01]  /*1820*/  SHF.L.U32 R2, R15, 0x1f, RZ ;  /* 0x0000001f0f027819 */ /* 0x002fe200000006ff */
[----:B------:R-:W-:Y:S01]  /*1830*/  UMOV UR18, 0x0 ;  /* 0x0000000000127882 */ /* 0x000fe20000000000 */
[----:B------:R-:W-:Y:S01]  /*1840*/  UMOV UR19, 0x10000000 ;  /* 0x1000000000137882 */ /* 0x000fe20000000000 */
[----:B------:R-:W-:Y:S01]  /*1850*/  UMOV UR12, UR36 ;  /* 0x00000024000c7c82 */ /* 0x000fe20008000000 */
[----:B------:R1:W1:Y:S01]  /*1860*/  SYNCS.PHASECHK.TRANS64.TRYWAIT P0, [UR8+0x18], R2 ;  /* 0x00001802ff0075a7 */ /* 0x0002620008001108 */
[----:B------:R-:W-:Y:S01]  /*1870*/  ULEA UR8, UR17, UR4, 0xc ;  /* 0x0000000411087291 */ /* 0x000fe2000f8e60ff */
[----:B------:R-:W-:Y:S01]  /*1880*/  UMOV UR9, UR33 ;  /* 0x0000002100097c82 */ /* 0x000fe20008000000 */
[----:B------:R-:W-:-:S02]  /*1890*/  UMOV UR10, UR34 ;  /* 0x00000022000a7c82 */ /* 0x000fc40008000000 */
[----:B------:R-:W-:Y:S02]  /*18a0*/  UIADD3 UR32, UPT, UPT, UR8, 0x8400, URZ ;  /* 0x0000840008207890 */ /* 0x000fe4000fffe0ff */
[----:B------:R-:W-:Y:S02]  /*18b0*/  UIADD3 UR8, UPT, UPT, UR8, 0xb400, URZ ;  /* 0x0000b40008087890 */ /* 0x000fe4000fffe0ff */
[----:B------:R-:W-:Y:S01]  /*18c0*/  UIADD3 UR16, UPT, UPT, UR16, 0x1, URZ ;  /* 0x0000000110107890 */ /* 0x000fe2000fffe0ff */
[----:B------:R-:W-:Y:S01]  /*18d0*/  UMOV UR24, UR5 ;  /* 0x0000000500187c82 */ /* 0x000fe20008000000 */
[----:B------:R-:W-:Y:S02]  /*18e0*/  UMOV UR17, UR6 ;  /* 0x0000000600117c82 */ /* 0x000fe40008000000 */
[----:B------:R-:W-:Y:S01]  /*18f0*/  UISETP.NE.AND UP0, UPT, UR16, UR5, UPT ;  /* 0x000000051000728c */ /* 0x000fe2000bf05270 */
[----:B------:R1:W-:Y:S02]  /*1900*/  UTMALDG.3D [UR32], [UR26], desc[UR18] ;  /* 0x000012201a0075b4 */ /* 0x0003e40008011000 */
[----:B------:R1:W-:Y:S06]  /*1910*/  UTMALDG.3D [UR8], [UR20], desc[UR18] ;  /* 0x00001208140075b4 */ /* 0x0003ec0008011000 */
[----:B------:R-:W-:Y:S05]  /*1920*/  BRA.U UP0, `(.L_x_25) ;  /* 0xfffffffd00647547 */ /* 0x000fea000b83ffff */
.L_x_20:
[----:B-1----:R-:W-:Y:S01]  /*1930*/  ULEA UR8, UR6, UR4, 0x3 ;  /* 0x0000000406087291 */ /* 0x002fe2000f8e18ff */
[----:B------:R-:W-:Y:S01]  /*1940*/  SHF.L.U32 R2, R15, 0x1f, RZ ;  /* 0x0000001f0f027819 */ /* 0x000fe200000006ff */
[----:B------:R-:W-:Y:S01]  /*1950*/  @!P1 SYNCS.ARRIVE.TRANS64.A1T0 RZ, [UR4+0x58], RZ ;  /* 0x000058ffffff99a7 */ /* 0x000fe20008100004 */
[----:B------:R-:W-:-:S06]  /*1960*/  UISETP.GT.AND UP0, UPT, UR15, UR14, UPT ;  /* 0x0000000e0f00728c */ /* 0x000fcc000bf04270 */
[----:B--2---:R1:W2:Y:S03]  /*1970*/  SYNCS.PHASECHK.TRANS64.TRYWAIT P0, [UR8+0x18], R2 ;  /* 0x00001802ff0075a7 */ /* 0x0042a60008001108 */
[----:B------:R-:W-:Y:S05]  /*1980*/  BRA.U !UP0, `(.L_x_26) ;  /* 0x0000000108a87547 */ /* 0x000fea000b800000 */
[----:B------:R-:W-:Y:S01]  /*1990*/  UIADD3 UR21, UPT, UPT, UR7, UR24, URZ ;  /* 0x0000001807157290 */ /* 0x000fe2000fffe0ff */
[----:B------:R-:W-:-:S11]  /*19a0*/  UMOV UR25, UR6 ;  /* 0x0000000600197c82 */ /* 0x000fd60008000000 */
.L_x_31:
[----:B-1----:R-:W-:Y:S01]  /*19b0*/  ULEA UR17, UR25, UR4, 0x3 ;  /* 0x0000000419117291 */ /* 0x002fe2000f8e18ff */
[----:B--2---:R-:W-:Y:S01]  /*19c0*/  @!P5 MOV R3, 0x2000 ;  /* 0x000020000003d802 */ /* 0x004fe20000000f00 */
[----:B--2---:R-:W-:Y:S10]  /*19d0*/  @P0 BRA `(.L_x_27) ;  /* 0x00000000000c0947 */ /* 0x004ff40003800000 */
[----:B------:R-:W-:-:S04]  /*19e0*/  SHF.L.U32 R5, R15, 0x1f, RZ ;  /* 0x0000001f0f057819 */ /* 0x000fc800000006ff */
[----:B------:R-:W2:Y:S02]  /*19f0*/  SYNCS.PHASECHK.TRANS64.TRYWAIT P0, [UR17+0x18], R5 ;  /* 0x00001805ff0075a7 */ /* 0x000ea40008001111 */
[----:B--2---:R-:W-:Y:S05]  /*1a00*/  @!P0 BRA `(.L_x_28) ;  /* 0x0000006400a48947 */ /* 0x004fea0003800000 */
.L_x_27:
[----:B------:R2:W-:Y:S01]  /*1a10*/  @!P5 SYNCS.ARRIVE.TRANS64 RZ, [UR17], R3 ;  /* 0x00000003ffffd9a7 */ /* 0x0005e20008000011 */
[----:B------:R-:W-:Y:S04]  /*1a20*/  BSSY.RECONVERGENT B0, `(.L_x_29) ;  /* 0x0000003000007945 */ /* 0x000fe80003800200 */
[----:B------:R-:W-:Y:S05]  /*1a30*/  @P4 BRA `(.L_x_30) ;  /* 0x0000000000044947 */ /* 0x000fea0003800000 */
[----:B------:R-:W-:Y:S05]  /*1a40*/  BPT.TRAP 0x1 ;  /* 0x000000040000795c */ /* 0x000fea0000300000 */
.L_x_30:
[----:B------:R-:W-:Y:S05]  /*1a50*/  BSYNC.RECONVERGENT B0 ;  /* 0x0000000000007941 */ /* 0x000fea0003800200 */
.L_x_29:
        /* <DEDUP_REMOVED lines=20> */
[----:B------:R-:W-:Y:S01]  /*1ba0*/  UIADD3 UR8, UPT, UPT, UR8, 0xb400, URZ ;  /* 0x0000b40008087890 */ /* 0x000fe2000fffe0ff */
[----:B------:R-:W-:Y:S01]  /*1bb0*/  UMOV UR9, UR17 ;  /* 0x0000001100097c82 */ /* 0x000fe20008000000 */
[----:B------:R-:W-:Y:S01]  /*1bc0*/  UMOV UR10, UR18 ;  /* 0x00000012000a7c82 */ /* 0x000fe20008000000 */
[----:B------:R-:W-:Y:S01]  /*1bd0*/  UIADD3 UR24, UPT, UPT, UR24, 0x1, URZ ;  /* 0x0000000118187890 */ /* 0x000fe2000fffe0ff */
[----:B------:R-:W-:-:S03]  /*1be0*/  UMOV UR25, UR6 ;  /* 0x0000000600197c82 */ /* 0x000fc60008000000 */
[----:B------:R1:W-:Y:S01]  /*1bf0*/  UTMALDG.3D [UR16], [UR30], desc[UR26] ;  /* 0x00001a101e0075b4 */ /* 0x0003e20008011000 */
[----:B------:R-:W-:Y:S01]  /*1c00*/  UISETP.NE.AND UP0, UPT, UR24, UR21, UPT ;  /* 0x000000151800728c */ /* 0x000fe2000bf05270 */
[----:B------:R1:W-:Y:S08]  /*1c10*/  UTMALDG.3D [UR8], [UR28], desc[UR26] ;  /* 0x00001a081c0075b4 */ /* 0x0003f00008011000 */
[----:B------:R-:W-:Y:S05]  /*1c20*/  BRA.U UP0, `(.L_x_31) ;  /* 0xfffffffd00607547 */ /* 0x000fea000b83ffff */
.L_x_26:
[C---:B-1----:R-:W-:Y:S01]  /*1c30*/  LEA R2, R14.reuse, UR4, 0x3 ;  /* 0x000000040e027c11 */ /* 0x042fe2000f8e18ff */
[----:B------:R-:W-:Y:S01]  /*1c40*/  NOP ;  /* 0x0000000000007918 */ /* 0x000fe20000000000 */
[----:B--2---:R-:W-:Y:S02]  /*1c50*/  SHF.L.U32 R3, R13, 0x1f, RZ ;  /* 0x0000001f0d037819 */ /* 0x004fe400000006ff */
[----:B------:R-:W-:Y:S02]  /*1c60*/  LEA R4, R14, UR4, 0x4 ;  /* 0x000000040e047c11 */ /* 0x000fe4000f8e20ff */
[----:B------:R-:W1:Y:S02]  /*1c70*/  SYNCS.PHASECHK.TRANS64.TRYWAIT P0, [R2+URZ+0x60], R3 ;  /* 0x00006003020075a7 */ /* 0x000e6400080011ff */
[----:B-1----:R-:W-:Y:S05]  /*1c80*/  @!P0 BRA `(.L_x_32) ;  /* 0x00000064001c8947 */ /* 0x002fea0003800000 */
.L_x_108:
[----:B------:R-:W2:Y:S01]  /*1c90*/  LDS.128 R4, [R4+0xf0] ;  /* 0x0000f00004047984 */ /* 0x000ea20000000c00 */
[----:B---3--:R-:W-:Y:S01]  /*1ca0*/  ISETP.GE.AND P0, PT, R72, 0x1, PT ;  /* 0x000000014800780c */ /* 0x008fe20003f06270 */
[----:B-1----:R-:W-:Y:S01]  /*1cb0*/  VIADD R2, R2, 0x70 ;  /* 0x0000007002027836 */ /* 0x002fe20000000000 */
[----:B------:R-:W-:Y:S01]  /*1cc0*/  @!PT LDS RZ, [RZ] ;  /* 0x00000000fffff984 */ /* 0x000fe20000000800 */
[----:B------:R-:W-:Y:S01]  /*1cd0*/  @!PT LDS RZ, [RZ] ;  /* 0x00000000fffff984 */ /* 0x000fe20000000800 */
[----:B------:R-:W-:Y:S01]  /*1ce0*/  @!PT LDS RZ, [RZ] ;  /* 0x00000000fffff984 */ /* 0x000fe20000000800 */
[----:B------:R-:W-:Y:S01]  /*1cf0*/  @!PT LDS RZ, [RZ] ;  /* 0x00000000fffff984 */ /* 0x000fe20000000800 */
[----:B------:R1:W-:Y:S06]  /*1d00*/  MEMBAR.ALL.CTA ;  /* 0x0000000000007992 */ /* 0x0003ec0000008000 */
[----:B-1----:R-:W1:Y:S01]  /*1d10*/  FENCE.VIEW.ASYNC.S ;  /* 0x00000000000073c6 */ /* 0x002e620000000000 */
[----:B------:R-:W-:-:S04]  /*1d20*/  PRMT R2, RZ, 0x654, R2 ;  /* 0x00000654ff027816 */ /* 0x000fc80000000002 */
[----:B-1----:R1:W-:Y:S01]  /*1d30*/  SYNCS.ARRIVE.TRANS64.RED.A1T0 RZ, [R2+URZ], RZ ;  /* 0x000000ff02ff79a7 */ /* 0x0023e200081004ff */
[----:B--2---:R-:W-:-:S13]  /*1d40*/  LOP3.LUT P2, RZ, R6, 0x1, RZ, 0xc0, !PT ;  /* 0x0000000106ff7812 */ /* 0x004fda000784c0ff */
[----:B------:R-:W-:Y:S01]  /*1d50*/  @P2 SHF.R.U32.HI R3, RZ, 0x10, R5 ;  /* 0x00000010ff032819 */ /* 0x000fe20000011605 */
[----:B------:R-:W-:Y:S01]  /*1d60*/  VOTEU.ANY UP0, P2 ;  /* 0x0000000000ff7886 */ /* 0x000fe20001000100 */
[----:B------:R-:W-:Y:S02]  /*1d70*/  @P2 MOV R11, R4 ;  /* 0x00000004000b2202 */ /* 0x000fe40000000f00 */
[----:B------:R-:W-:Y:S02]  /*1d80*/  @P2 R2UR.BROADCAST UR8, R3 ;  /* 0x00000000030822ca */ /* 0x000fe400008e0000 */
[----:B------:R-:W-:-:S11]  /*1d90*/  @P2 LOP3.LUT R8, R5, 0xffff, RZ, 0xc0, !PT ;  /* 0x0000ffff05082812 */ /* 0x000fd600078ec0ff */
[----:B------:R-:W-:Y:S01]  /*1da0*/  @UP0 UMOV UR36, UR8 ;  /* 0x0000000800240c82 */ /* 0x000fe20008000000 */
[----:B-1----:R-:W-:Y:S05]  /*1db0*/  @!P0 BRA `(.L_x_33) ;  /* 0x0000000000b88947 */ /* 0x002fea0003800000 */
[----:B------:R-:W4:Y:S01]  /*1dc0*/  LDC.64 R4, c[0x0][0xb18] ;  /* 0x0002c600ff047b82 */ /* 0x000f220000000a00 */
[----:B------:R-:W-:-:S07]  /*1dd0*/  ISETP.NE.AND P3, PT, R72, 0x1, PT ;  /* 0x000000014800780c */ /* 0x000fce0003f65270 */
[----:B------:R-:W1:Y:S08]  /*1de0*/  LDC.64 R6, c[0x0][0xb10] ;  /* 0x0002c400ff067b82 */ /* 0x000e700000000a00 */
[----:B------:R-:W2:Y:S08]  /*1df0*/  LDC R16, c[0x0][0xb20] ;  /* 0x0002c800ff107b82 */ /* 0x000eb00000000800 */
[----:B------:R-:W3:Y:S01]  /*1e00*/  LDC R18, c[0x0][0xb0c] ;  /* 0x0002c300ff127b82 */ /* 0x000ee20000000800 */
[----:B----4-:R-:W-:Y:S01]  /*1e10*/  IMAD.HI.U32 R17, R0, R5, RZ ;  /* 0x0000000500117227 */ /* 0x010fe200078e00ff */
[----:B------:R-:W-:-:S03]  /*1e20*/  ISETP.NE.AND P0, PT, R4, 0x1, PT ;  /* 0x000000010400780c */ /* 0x000fc60003f05270 */
[----:B------:R-:W-:-:S03]  /*1e30*/  IMAD.HI.U32 R5, R8, R5, RZ ;  /* 0x0000000508057227 */ /* 0x000fc600078e00ff */
[----:B------:R-:W4:Y:S01]  /*1e40*/  LDC.64 R2, c[0x0][0xb28] ;  /* 0x0002ca00ff027b82 */ /* 0x000f220000000a00 */
[----:B-1----:R-:W-:-:S04]  /*1e50*/  IMAD.HI.U32 R20, R9, R6, RZ ;  /* 0x0000000609147227 */ /* 0x002fc800078e00ff */
[----:B------:R-:W-:Y:S01]  /*1e60*/  IMAD.HI.U32 R22, R11, R6, RZ ;  /* 0x000000060b167227 */ /* 0x000fe200078e00ff */
[----:B------:R-:W-:Y:S02]  /*1e70*/  SHF.R.U32.HI R20, RZ, R7, R20 ;  /* 0x00000007ff147219 */ /* 0x000fe40000011614 */
[-C--:B--2---:R-:W-:Y:S02]  /*1e80*/  SHF.R.U32.HI R17, RZ, R16.reuse, R17 ;  /* 0x00000010ff117219 */ /* 0x084fe40000011611 */
[----:B------:R-:W-:Y:S02]  /*1e90*/  SHF.R.U32.HI R5, RZ, R16, R5 ;  /* 0x00000010ff057219 */ /* 0x000fe40000011605 */
[----:B------:R-:W-:Y:S02]  /*1ea0*/  SEL R17, R0, R17, !P0 ;  /* 0x0000001100117207 */ /* 0x000fe40004000000 */
[----:B------:R-:W-:Y:S02]  /*1eb0*/  SHF.R.U32.HI R22, RZ, R7, R22 ;  /* 0x00000007ff167219 */ /* 0x000fe40000011616 */
[----:B---3--:R-:W-:-:S02]  /*1ec0*/  ISETP.NE.AND P1, PT, R18, 0x1, PT ;  /* 0x000000011200780c */ /* 0x008fc40003f25270 */
[----:B------:R-:W-:Y:S02]  /*1ed0*/  SEL R5, R8, R5, !P0 ;  /* 0x0000000508057207 */ /* 0x000fe40004000000 */
[----:B------:R-:W-:Y:S02]  /*1ee0*/  SEL R19, R9, R20, !P1 ;  /* 0x0000001409137207 */ /* 0x000fe40004800000 */
[----:B------:R-:W-:Y:S01]  /*1ef0*/  SEL R7, R11, R22, !P1 ;  /* 0x000000160b077207 */ /* 0x000fe20004800000 */
[----:B----4-:R-:W-:-:S04]  /*1f00*/  IMAD.HI.U32 R20, R17, R2, RZ ;  /* 0x0000000211147227 */ /* 0x010fc800078e00ff */
[----:B------:R-:W-:Y:S01]  /*1f10*/  IMAD.HI.U32 R6, R19, R2, RZ ;  /* 0x0000000213067227 */ /* 0x000fe200078e00ff */
[----:B------:R-:W-:-:S04]  /*1f20*/  @P3 SHF.R.U32.HI R17, RZ, R3, R20 ;  /* 0x00000003ff113219 */ /* 0x000fc80000011614 */
[----:B------:R-:W-:Y:S01]  /*1f30*/  @P3 SHF.R.U32.HI R19, RZ, R3, R6 ;  /* 0x00000003ff133219 */ /* 0x000fe20000011606 */
[----:B------:R-:W-:-:S04]  /*1f40*/  IMAD R17, R72, R17, RZ ;  /* 0x0000001148117224 */ /* 0x000fc800078e02ff */
[----:B------:R-:W-:Y:S01]  /*1f50*/  IMAD R6, R72, R19, RZ ;  /* 0x0000001348067224 */ /* 0x000fe200078e02ff */
[C---:B------:R-:W-:Y:S02]  /*1f60*/  ISETP.GE.AND P0, PT, R5.reuse, R17, PT ;  /* 0x000000110500720c */ /* 0x040fe40003f06270 */
[----:B------:R-:W-:Y:S02]  /*1f70*/  IADD3 R17, PT, PT, -R5, RZ, RZ ;  /* 0x000000ff05117210 */ /* 0x000fe40007ffe1ff */
[----:B------:R-:W-:Y:S01]  /*1f80*/  ISETP.GE.OR P0, PT, R7, R6, P0 ;  /* 0x000000060700720c */ /* 0x000fe20000706670 */
[----:B------:R-:W-:-:S04]  /*1f90*/  IMAD.HI.U32 R6, R5, R2, RZ ;  /* 0x0000000205067227 */ /* 0x000fc800078e00ff */
[----:B------:R-:W-:Y:S01]  /*1fa0*/  IMAD R8, R4, R17, R8 ;  /* 0x0000001104087224 */ /* 0x000fe200078e0208 */
[----:B------:R-:W-:-:S04]  /*1fb0*/  SHF.R.U32.HI R6, RZ, R3, R6 ;  /* 0x00000003ff067219 */ /* 0x000fc80000011606 */
[----:B------:R-:W-:-:S03]  /*1fc0*/  SEL R6, R5, R6, !P3 ;  /* 0x0000000605067207 */ /* 0x000fc60005800000 */
[----:B------:R-:W-:-:S04]  /*1fd0*/  @!P0 IMAD.HI.U32 R16, R7, R2, RZ ;  /* 0x0000000207108227 */ /* 0x000fc800078e00ff */
[----:B------:R-:W-:Y:S01]  /*1fe0*/  IMAD.MOV R2, RZ, RZ, -R6 ;  /* 0x000000ffff027224 */ /* 0x000fe200078e0a06 */
[----:B------:R-:W-:-:S03]  /*1ff0*/  @!P0 SHF.R.U32.HI R16, RZ, R3, R16 ;  /* 0x00000003ff108219 */ /* 0x000fc60000011610 */
[----:B------:R-:W-:Y:S01]  /*2000*/  IMAD R2, R72, R2, R5 ;  /* 0x0000000248027224 */ /* 0x000fe200078e0205 */
        /* <DEDUP_REMOVED lines=9> */
.L_x_33:
[----:B------:R-:W1:Y:S02]  /*20a0*/  LDCU UR8, c[0x0][0xb30] ;  /* 0x00016600ff0877ac */ /* 0x000e640008000800 */
[----:B-1----:R-:W-:-:S09]  /*20b0*/  UISETP.NE.AND UP0, UPT, UR8, 0x1, UPT ;  /* 0x000000010800788c */ /* 0x002fd2000bf05270 */
[----:B------:R-:W-:Y:S05]  /*20c0*/  BRA.U UP0, `(.L_x_34) ;  /* 0x0000000100407547 */ /* 0x000fea000b800000 */
[----:B------:R-:W1:Y:S08]  /*20d0*/  LDC.64 R4, c[0x0][0xb10] ;  /* 0x0002c400ff047b82 */ /* 0x000e700000000a00 */
[----:B------:R-:W2:Y:S08]  /*20e0*/  LDC.64 R2, c[0x0][0xb18] ;  /* 0x0002c600ff027b82 */ /* 0x000eb00000000a00 */
[----:B------:R-:W3:Y:S08]  /*20f0*/  LDC R6, c[0x0][0xb20] ;  /* 0x0002c800ff067b82 */ /* 0x000ef00000000800 */
[----:B------:R-:W4:Y:S01]  /*2100*/  LDC R16, c[0x0][0xb0c] ;  /* 0x0002c300ff107b82 */ /* 0x000f220000000800 */
[----:B-1----:R-:W-:-:S05]  /*2110*/  IMAD.HI.U32 R4, R11, R4, RZ ;  /* 0x000000040b047227 */ /* 0x002fca00078e00ff */
[----:B------:R-:W-:Y:S01]  /*2120*/  SHF.R.U32.HI R4, RZ, R5, R4 ;  /* 0x00000005ff047219 */ /* 0x000fe20000011604 */
[----:B--2---:R-:W-:Y:S01]  /*2130*/  IMAD.HI.U32 R3, R8, R3, RZ ;  /* 0x0000000308037227 */ /* 0x004fe200078e00ff */
[----:B------:R-:W-:-:S04]  /*2140*/  ISETP.NE.AND P0, PT, R2, 0x1, PT ;  /* 0x000000010200780c */ /* 0x000fc80003f05270 */
[----:B---3--:R-:W-:-:S04]  /*2150*/  SHF.R.U32.HI R3, RZ, R6, R3 ;  /* 0x00000006ff037219 */ /* 0x008fc80000011603 */
[----:B------:R-:W-:Y:S02]  /*2160*/  SEL R3, R8, R3, !P0 ;  /* 0x0000000308037207 */ /* 0x000fe40004000000 */
[----:B----4-:R-:W-:-:S04]  /*2170*/  ISETP.NE.AND P1, PT, R16, 0x1, PT ;  /* 0x000000011000780c */ /* 0x010fc80003f25270 */
[----:B------:R-:W-:-:S05]  /*2180*/  SEL R4, R11, R4, !P1 ;  /* 0x000000040b047207 */ /* 0x000fca0004800000 */
[----:B------:R-:W-:Y:S02]  /*2190*/  IMAD.IADD R5, R3, 0x1, -R4 ;  /* 0x0000000103057824 */ /* 0x000fe400078e0a04 */
[----:B------:R-:W-:Y:S02]  /*21a0*/  IMAD.IADD R3, R4, 0x1, -R3 ;  /* 0x0000000104037824 */ /* 0x000fe400078e0a03 */
[----:B------:R-:W-:Y:S02]  /*21b0*/  IMAD R11, R5, R16, R11 ;  /* 0x00000010050b7224 */ /* 0x000fe400078e020b */
[----:B------:R-:W-:-:S07]  /*21c0*/  IMAD R8, R3, R2, R8 ;  /* 0x0000000203087224 */ /* 0x000fce00078e0208 */
.L_x_34:
[----:B------:R-:W-:Y:S01]  /*21d0*/  VIADD R14, R14, 0x1 ;  /* 0x000000010e0e7836 */ /* 0x000fe20000000000 */
[----:B------:R-:W-:Y:S01]  /*21e0*/  PLOP3.LUT P1, PT, PT, PT, PT, 0x80, 0x8 ;  /* 0x000000000008781c */ /* 0x000fe20003f2f070 */
[----:B------:R-:W-:Y:S02]  /*21f0*/  IMAD.IADD R21, R11, 0x1, R170 ;  /* 0x000000010b157824 */ /* 0x000fe400078e02aa */
[----:B------:R-:W-:Y:S01]  /*2200*/  IMAD.IADD R20, R8, 0x1, R147 ;  /* 0x0000000108147824 */ /* 0x000fe200078e0293 */
[----:B------:R-:W-:-:S04]  /*2210*/  ISETP.NE.AND P0, PT, R14, 0x2, PT ;  /* 0x000000020e00780c */ /* 0x000fc80003f05270 */
[----:B------:R-:W-:Y:S02]  /*2220*/  SEL R2, RZ, 0x1, P0 ;  /* 0x00000001ff027807 */ /* 0x000fe40000000000 */
[----:B------:R-:W-:Y:S02]  /*2230*/  SEL R14, R14, RZ, P0 ;  /* 0x000000ff0e0e7207 */ /* 0x000fe40000000000 */
[----:B------:R-:W-:Y:S01]  /*2240*/  LOP3.LUT R13, R13, R2, RZ, 0x3c, !PT ;  /* 0x000000020d0d7212 */ /* 0x000fe200078e3cff */
[----:B------:R-:W-:Y:S06]  /*2250*/  @P2 BRA `(.L_x_35) ;  /* 0xfffffff000a02947 */ /* 0x000fec000383ffff */
[----:B------:R-:W-:Y:S01]  /*2260*/  UIADD3 UR4, UPT, UPT, UR4, 0x18, URZ ;  /* 0x0000001804047890 */ /* 0x000fe2000fffe0ff */
[----:B------:R-:W-:-:S03]  /*2270*/  SHF.L.U32 R3, R15, 0x1f, RZ ;  /* 0x0000001f0f037819 */ /* 0x000fc600000006ff */
[----:B------:R-:W-:-:S09]  /*2280*/  ULEA UR5, UR6, UR4, 0x3 ;  /* 0x0000000406057291 */ /* 0x000fd2000f8e18ff */
[----:B------:R-:W1:Y:S02]  /*2290*/  SYNCS.PHASECHK.TRANS64.TRYWAIT P0, [UR5], R3 ;  /* 0x00000003ff0075a7 */ /* 0x000e640008001105 */
[----:B-1----:R-:W-:Y:S05]  /*22a0*/  @!P0 BRA `(.L_x_36) ;  /* 0x0000005c00a88947 */ /* 0x002fea0003800000 */
.L_x_110:
[----:B------:R-:W-:-:S04]  /*22b0*/  UIADD3 UR6, UPT, UPT, UR6, 0x1, URZ ;  /* 0x0000000106067890 */ /* 0x000fc8000fffe0ff */
[----:B------:R-:W-:-:S04]  /*22c0*/  UISETP.NE.AND UP0, UPT, UR6, 0x3, UPT ;  /* 0x000000030600788c */ /* 0x000fc8000bf05270 */
[----:B------:R-:W-:Y:S02]  /*22d0*/  USEL UR7, URZ, 0x1, UP0 ;  /* 0x00000001ff077887 */ /* 0x000fe40008000000 */
[----:B------:R-:W-:-:S04]  /*22e0*/  USEL UR6, UR6, URZ, UP0 ;  /* 0x000000ff06067287 */ /* 0x000fc80008000000 */
[----:B------:R-:W-:Y:S01]  /*22f0*/  ULEA UR5, UR6, UR4, 0x3 ;  /* 0x0000000406057291 */ /* 0x000fe2000f8e18ff */
[----:B------:R-:W-:-:S04]  /*2300*/  LOP3.LUT R15, R15, UR7, RZ, 0x3c, !PT ;  /* 0x000000070f0f7c12 */ /* 0x000fc8000f8e3cff */
[----:B-1----:R-:W-:-:S04]  /*2310*/  SHF.L.U32 R3, R15, 0x1f, RZ ;  /* 0x0000001f0f037819 */ /* 0x002fc800000006ff */
[----:B------:R-:W1:Y:S02]  /*2320*/  SYNCS.PHASECHK.TRANS64.TRYWAIT P0, [UR5], R3 ;  /* 0x00000003ff0075a7 */ /* 0x000e640008001105 */
[----:B-1----:R-:W-:Y:S05]  /*2330*/  @!P0 BRA `(.L_x_37) ;  /* 0x0000005c009c8947 */ /* 0x002fea0003800000 */
.L_x_112:
[----:B------:R-:W-:-:S04]  /*2340*/  UIADD3 UR6, UPT, UPT, UR6, 0x1, URZ ;  /* 0x0000000106067890 */ /* 0x000fc8000fffe0ff */
[----:B------:R-:W-:-:S04]  /*2350*/  UISETP.NE.AND UP0, UPT, UR6, 0x3, UPT ;  /* 0x000000030600788c */ /* 0x000fc8000bf05270 */
[----:B------:R-:W-:Y:S02]  /*2360*/  USEL UR5, URZ, 0x1, UP0 ;  /* 0x00000001ff057887 */ /* 0x000fe40008000000 */
[----:B------:R-:W-:-:S04]  /*2370*/  USEL UR6, UR6, URZ, UP0 ;  /* 0x000000ff06067287 */ /* 0x000fc80008000000 */
[----:B------:R-:W-:Y:S01]  /*2380*/  ULEA UR6, UR6, UR4, 0x3 ;  /* 0x0000000406067291 */ /* 0x000fe2000f8e18ff */
[----:B-1----:R-:W-:-:S04]  /*2390*/  LOP3.LUT R3, R15, UR5, RZ, 0x3c, !PT ;  /* 0x000000050f037c12 */ /* 0x002fc8000f8e3cff */
[----:B------:R-:W-:Y:S01]  /*23a0*/  SHF.L.U32 R3, R3, 0x1f, RZ ;  /* 0x0000001f03037819 */ /* 0x000fe200000006ff */
[----:B----4-:R-:W-:-:S07]  /*23b0*/  IMAD.U32 R0, RZ, RZ, UR6 ;  /* 0x00000006ff007e24 */ /* 0x010fce000f8e00ff */
.L_x_38:
[----:B-1----:R1:W2:Y:S02]  /*23c0*/  SYNCS.PHASECHK.TRANS64.TRYWAIT P0, [R0+URZ], R3 ;  /* 0x00000003000075a7 */ /* 0x0022a400080011ff */
[----:B--2---:R-:W-:Y:S05]  /*23d0*/  @!P0 NANOSLEEP.SYNCS 0x989680 ;  /* 0x009896800000895d */ /* 0x004fea0003900000 */
[----:B------:R-:W2:Y:S02]  /*23e0*/  @!P0 SYNCS.PHASECHK.TRANS64 P0, [R0+URZ], R3 ;  /* 0x00000003000085a7 */ /* 0x000ea400080010ff */
[----:B--2---:R-:W-:Y:S05]  /*23f0*/  @P0 EXIT ;  /* 0x000000000000094d */ /* 0x004fea0003800000 */
[----:B------:R-:W-:Y:S05]  /*2400*/  BRA `(.L_x_38) ;  /* 0xfffffffc00ec7947 */ /* 0x000fea000383ffff */
.L_x_17:
[----:B------:R-:W-:-:S04]  /*2410*/  UISETP.NE.AND UP1, UPT, UR37, URZ, UPT ;  /* 0x000000ff2500728c */ /* 0x000fc8000bf25270 */
[----:B------:R-:W-:-:S09]  /*2420*/  UISETP.NE.OR UP1, UPT, UR8, 0x1, UP1 ;  /* 0x000000010800788c */ /* 0x000fd20008f25670 */
[----:B------:R-:W-:Y:S05]  /*2430*/  BRA.U UP1, `(.L_x_39) ;  /* 0x0000000501487547 */ /* 0x000fea000b800000 */
[----:B------:R-:W-:Y:S01]  /*2440*/  ISETP.NE.AND P2, PT, R2, RZ, PT ;  /* 0x000000ff0200720c */ /* 0x000fe20003f45270 */
[----:B------:R-:W-:Y:S01]  /*2450*/  IMAD.MOV.U32 R12, RZ, RZ, 0x1 ;  /* 0x00000001ff0c7424 */ /* 0x000fe200078e00ff */
[----:B------:R-:W-:Y:S02]  /*2460*/  CS2R R10, SRZ ;  /* 0x00000000000a7805 */ /* 0x000fe4000001ff00 */
[----:B------:R-:W-:Y:S01]  /*2470*/  CS2R R8, SRZ ;  /* 0x0000000000087805 */ /* 0x000fe2000001ff00 */
[----:B------:R-:W-:Y:S01]  /*2480*/  UMOV UR4, 0x400 ;  /* 0x0000040000047882 */ /* 0x000fe20000000000 */
[----:B------:R-:W-:Y:S01]  /*2490*/  UMOV UR6, URZ ;  /* 0x000000ff00067c82 */ /* 0x000fe20008000000 */
[----:B------:R-:W-:-:S12]  /*24a0*/  ULEA UR37, UR37, UR4, 0x18 ;  /* 0x0000000425257291 */ /* 0x000fd8000f8ec0ff */
.L_x_43:
[----:B------:R-:W-:Y:S02]  /*24b0*/  LEA R0, R8, UR37, 0x3 ;  /* 0x0000002508007c11 */ /* 0x000fe4000f8e18ff */
[----:B------:R-:W-:-:S03]  /*24c0*/  SHF.L.U32 R5, R9, 0x1f, RZ ;  /* 0x0000001f09057819 */ /* 0x000fc600000006ff */
[----:B------:R-:W-:Y:S01]  /*24d0*/  VIADD R4, R0, 0xd0 ;  /* 0x000000d000047836 */ /* 0x000fe20000000000 */
[----:B------:R-:W1:Y:S02]  /*24e0*/  SYNCS.PHASECHK.TRANS64.TRYWAIT P0, [R0+URZ+0xc0], R5 ;  /* 0x0000c005000075a7 */ /* 0x000e6400080011ff */
[----:B-1----:R-:W-:Y:S05]  /*24f0*/  @!P0 BRA `(.L_x_40) ;  /* 0x0000005c00448947 */ /* 0x002fea0003800000 */
.L_x_113:
[----:B------:R-:W-:Y:S01]  /*2500*/  ULEA UR5, UR6, UR37, 0x3 ;  /* 0x0000002506057291 */ /* 0x000fe2000f8e18ff */
[----:B------:R-:W-:Y:S02]  /*2510*/  PRMT R4, RZ, 0x654, R4 ;  /* 0x00000654ff047816 */ /* 0x000fe40000000004 */
[----:B-1----:R-:W-:Y:S01]  /*2520*/  SHF.L.U32 R5, R12, 0x1f, RZ ;  /* 0x0000001f0c057819 */ /* 0x002fe200000006ff */
[----:B------:R-:W-:Y:S01]  /*2530*/  UIADD3 UR4, UPT, UPT, UR5, 0x60, URZ ;  /* 0x0000006005047890 */ /* 0x000fe2000fffe0ff */
[----:B------:R1:W-:Y:S05]  /*2540*/  SYNCS.ARRIVE.TRANS64.RED.A1T0 RZ, [R4+URZ], RZ ;  /* 0x000000ff04ff79a7 */ /* 0x0003ea00081004ff */
[----:B------:R-:W-:Y:S01]  /*2550*/  IMAD.U32 R7, RZ, RZ, UR4 ;  /* 0x00000004ff077e24 */ /* 0x000fe2000f8e00ff */
[----:B------:R-:W2:Y:S04]  /*2560*/  SYNCS.PHASECHK.TRANS64.TRYWAIT P0, [UR5+0x70], R5 ;  /* 0x00007005ff0075a7 */ /* 0x000ea80008001105 */
[----:B------:R-:W-:Y:S01]  /*2570*/  PRMT R6, R2, 0x654, R7 ;  /* 0x0000065402067816 */ /* 0x000fe20000000007 */
[----:B-1----:R-:W-:Y:S01]  /*2580*/  @!P2 IMAD.MOV.U32 R4, RZ, RZ, 0x10 ;  /* 0x00000010ff04a424 */ /* 0x002fe200078e00ff */
[----:B--2---:R-:W-:Y:S06]  /*2590*/  @!P0 BRA `(.L_x_41) ;  /* 0x0000005c00308947 */ /* 0x004fec0003800000 */
.L_x_115:
[----:B------:R-:W-:Y:S01]  /*25a0*/  ULEA UR4, UR6, UR37, 0x4 ;  /* 0x0000002506047291 */ /* 0x000fe2000f8e20ff */
[----:B------:R-:W-:Y:S01]  /*25b0*/  SEL R3, R6, R3, !P2 ;  /* 0x0000000306037207 */ /* 0x000fe20005000000 */
[----:B------:R-:W-:Y:S01]  /*25c0*/  UIADD3 UR5, UPT, UPT, UR5, 0x60, URZ ;  /* 0x0000006005057890 */ /* 0x000fe2000fffe0ff */
[----:B-1----:R-:W-:Y:S01]  /*25d0*/  LEA R0, R11, UR37, 0x3 ;  /* 0x000000250b007c11 */ /* 0x002fe2000f8e18ff */
[----:B------:R-:W-:Y:S01]  /*25e0*/  UIADD3 UR4, UPT, UPT, UR4, 0xf0, URZ ;  /* 0x000000f004047890 */ /* 0x000fe2000fffe0ff */
[----:B------:R-:W-:Y:S01]  /*25f0*/  SHF.L.U32 R5, R10, 0x1f, RZ ;  /* 0x0000001f0a057819 */ /* 0x000fe200000006ff */
[----:B------:R1:W-:Y:S01]  /*2600*/  @!P2 SYNCS.ARRIVE.TRANS64.RED RZ, [R3+URZ], R4 ;  /* 0x0000000403ffa9a7 */ /* 0x0003e200080004ff */
[----:B------:R-:W-:Y:S01]  /*2610*/  UIADD3 UR6, UPT, UPT, UR6, 0x1, URZ ;  /* 0x0000000106067890 */ /* 0x000fe2000fffe0ff */
[----:B------:R-:W-:-:S03]  /*2620*/  VIADD R8, R8, 0x1 ;  /* 0x0000000108087836 */ /* 0x000fc60000000000 */
[----:B------:R-:W-:Y:S02]  /*2630*/  UISETP.NE.AND UP0, UPT, UR6, 0x2, UPT ;  /* 0x000000020600788c */ /* 0x000fe4000bf05270 */
[----:B------:R-:W-:Y:S06]  /*2640*/  UGETNEXTWORKID.BROADCAST [UR4], [UR5] ;  /* 0x00000000040073ca */ /* 0x000fec0008000100 */
[----:B------:R-:W-:Y:S01]  /*2650*/  USEL UR4, URZ, 0x1, UP0 ;  /* 0x00000001ff047887 */ /* 0x000fe20008000000 */
[----:B------:R-:W-:Y:S01]  /*2660*/  ISETP.NE.AND P0, PT, R8, 0x2, PT ;  /* 0x000000020800780c */ /* 0x000fe20003f05270 */
[----:B------:R-:W-:Y:S01]  /*2670*/  USEL UR6, UR6, URZ, UP0 ;  /* 0x000000ff06067287 */ /* 0x000fe20008000000 */
[----:B------:R-:W2:Y:S03]  /*2680*/  SYNCS.PHASECHK.TRANS64.TRYWAIT P1, [R0+URZ+0x60], R5 ;  /* 0x00006005000075a7 */ /* 0x000ea600080211ff */
[----:B------:R-:W-:Y:S01]  /*2690*/  LOP3.LUT R12, R12, UR4, RZ, 0x3c, !PT ;  /* 0x000000040c0c7c12 */ /* 0x000fe2000f8e3cff */
[----:B-12---:R-:W-:Y:S07]  /*26a0*/  @!P1 BRA `(.L_x_42) ;  /* 0x0000005c00049947 */ /* 0x006fee0003800000 */
.L_x_116:
[C---:B------:R-:W-:Y:S01]  /*26b0*/  LEA R4, R11.reuse, UR37, 0x4 ;  /* 0x000000250b047c11 */ /* 0x040fe2000f8e20ff */
[----:B-1----:R-:W-:Y:S01]  /*26c0*/  VIADD R0, R0, 0x70 ;  /* 0x0000007000007836 */ /* 0x002fe20000000000 */
[----:B------:R-:W-:Y:S01]  /*26d0*/  SEL R8, R8, RZ, P0 ;  /* 0x000000ff08087207 */ /* 0x000fe20000000000 */
[----:B------:R-:W-:-:S03]  /*26e0*/  VIADD R11, R11, 0x1 ;  /* 0x000000010b0b7836 */ /* 0x000fc60000000000 */
[----:B------:R-:W1:Y:S01]  /*26f0*/  LDS.128 R4, [R4+0xf0] ;  /* 0x0000f00004047984 */ /* 0x000e620000000c00 */
[----:B------:R-:W-:Y:S02]  /*2700*/  PRMT R0, RZ, 0x654, R0 ;  /* 0x00000654ff007816 */ /* 0x000fe40000000000 */
[C---:B------:R-:W-:Y:S01]  /*2710*/  ISETP.NE.AND P1, PT, R11.reuse, 0x2, PT ;  /* 0x000000020b00780c */ /* 0x040fe20003f25270 */
[----:B------:R-:W-:Y:S01]  /*2720*/  @!PT LDS RZ, [RZ] ;  /* 0x00000000fffff984 */ /* 0x000fe20000000800 */
[----:B------:R-:W-:Y:S01]  /*2730*/  @!PT LDS RZ, [RZ] ;  /* 0x00000000fffff984 */ /* 0x000fe20000000800 */
[----:B------:R-:W-:Y:S01]  /*2740*/  @!PT LDS RZ, [RZ] ;  /* 0x00000000fffff984 */ /* 0x000fe20000000800 */
[----:B------:R-:W-:Y:S01]  /*2750*/  @!PT LDS RZ, [RZ] ;  /* 0x00000000fffff984 */ /* 0x000fe20000000800 */
[----:B------:R2:W-:Y:S06]  /*2760*/  MEMBAR.ALL.CTA ;  /* 0x0000000000007992 */ /* 0x0005ec0000008000 */
[----:B--2---:R-:W2:Y:S01]  /*2770*/  FENCE.VIEW.ASYNC.S ;  /* 0x00000000000073c6 */ /* 0x004ea20000000000 */
[----:B------:R-:W-:Y:S01]  /*2780*/  SEL R11, R11, RZ, P1 ;  /* 0x000000ff0b0b7207 */ /* 0x000fe20000800000 */
[----:B--2---:R2:W-:Y:S01]  /*2790*/  SYNCS.ARRIVE.TRANS64.RED.A1T0 RZ, [R0+URZ], RZ ;  /* 0x000000ff00ff79a7 */ /* 0x0045e200081004ff */
[----:B-1----:R-:W-:-:S02]  /*27a0*/  LOP3.LUT P3, RZ, R6, 0x1, RZ, 0xc0, !PT ;  /* 0x0000000106ff7812 */ /* 0x002fc4000786c0ff */
[----:B------:R-:W-:-:S04]  /*27b0*/  SEL R5, RZ, 0x1, P1 ;  /* 0x00000001ff057807 */ /* 0x000fc80000800000 */
[----:B------:R-:W-:Y:S02]  /*27c0*/  LOP3.LUT R10, R10, R5, RZ, 0x3c, !PT ;  /* 0x000000050a0a7212 */ /* 0x000fe400078e3cff */
[----:B--2---:R-:W-:-:S04]  /*27d0*/  SEL R0, RZ, 0x1, P0 ;  /* 0x00000001ff007807 */ /* 0x004fc80000000000 */
[----:B------:R-:W-:Y:S01]  /*27e0*/  LOP3.LUT R9, R9, R0, RZ, 0x3c, !PT ;  /* 0x0000000009097212 */ /* 0x000fe200078e3cff */
[----:B------:R-:W-:Y:S06]  /*27f0*/  @P3 BRA `(.L_x_43) ;  /* 0xfffffffc002c3947 */ /* 0x000fec000383ffff */
[----:B------:R-:W-:Y:S01]  /*2800*/  ULEA UR5, UR6, UR37, 0x3 ;  /* 0x0000002506057291 */ /* 0x000fe2000f8e18ff */
[----:B------:R-:W-:-:S08]  /*2810*/  SHF.L.U32 R3, R12, 0x1f, RZ ;  /* 0x0000001f0c037819 */ /* 0x000fd000000006ff */
[----:B------:R-:W1:Y:S02]  /*2820*/  SYNCS.PHASECHK.TRANS64 P0, [UR5+0x70], R3 ;  /* 0x00007003ff0075a7 */ /* 0x000e640008001005 */
[----:B-1----:R-:W-:Y:S05]  /*2830*/  @P0 BRA `(.L_x_44) ;  /* 0x0000000000080947 */ /* 0x002fea0003800000 */
[----:B------:R-:W1:Y:S02]  /*2840*/  SYNCS.PHASECHK.TRANS64.TRYWAIT P0, [UR5+0x70], R3 ;  /* 0x00007003ff0075a7 */ /* 0x000e640008001105 */
[----:B-1----:R-:W-:Y:S05]  /*2850*/  @!P0 BRA `(.L_x_45) ;  /* 0x0000005800ac8947 */ /* 0x002fea0003800000 */
.L_x_44:
[----:B------:R-:W-:-:S04]  /*2860*/  UIADD3 UR4, UPT, UPT, UR6, 0x1, URZ ;  /* 0x0000000106047890 */ /* 0x000fc8000fffe0ff */
[----:B------:R-:W-:-:S04]  /*2870*/  UISETP.NE.AND UP0, UPT, UR4, 0x2, UPT ;  /* 0x000000020400788c */ /* 0x000fc8000bf05270 */
[----:B------:R-:W-:Y:S02]  /*2880*/  USEL UR7, URZ, 0x1, UP0 ;  /* 0x00000001ff077887 */ /* 0x000fe40008000000 */
[----:B------:R-:W-:-:S04]  /*2890*/  USEL UR4, UR4, URZ, UP0 ;  /* 0x000000ff04047287 */ /* 0x000fc80008000000 */
[----:B------:R-:W-:Y:S01]  /*28a0*/  ULEA UR4, UR4, UR37, 0x3 ;  /* 0x0000002504047291 */ /* 0x000fe2000f8e18ff */
[----:B-1----:R-:W-:-:S04]  /*28b0*/  LOP3.LUT R3, R12, UR7, RZ, 0x3c, !PT ;  /* 0x000000070c037c12 */ /* 0x002fc8000f8e3cff */
[----:B------:R-:W-:-:S04]  /*28c0*/  SHF.L.U32 R0, R3, 0x1f, RZ ;  /* 0x0000001f03007819 */ /* 0x000fc800000006ff */
[----:B------:R-:W1:Y:S02]  /*28d0*/  SYNCS.PHASECHK.TRANS64 P0, [UR4+0x70], R0 ;  /* 0x00007000ff0075a7 */ /* 0x000e640008001004 */
[----:B-1----:R-:W-:Y:S05]  /*28e0*/  @P0 EXIT ;  /* 0x000000000000094d */ /* 0x002fea0003800000 */
[----:B------:R-:W-:Y:S02]  /*28f0*/  SHF.L.U32 R3, R3, 0x1f, RZ ;  /* 0x0000001f03037819 */ /* 0x000fe400000006ff */
[----:B------:R-:W-:-:S07]  /*2900*/  MOV R0, UR4 ;  /* 0x0000000400007c02 */ /* 0x000fce0008000f00 */
.L_x_46:
[----:B-1----:R1:W2:Y:S02]  /*2910*/  SYNCS.PHASECHK.TRANS64.TRYWAIT P0, [R0+URZ+0x70], R3 ;  /* 0x00007003000075a7 */ /* 0x0022a400080011ff */
[----:B--2---:R-:W-:Y:S05]  /*2920*/  @!P0 NANOSLEEP.SYNCS 0x989680 ;  /* 0x009896800000895d */ /* 0x004fea0003900000 */
[----:B------:R-:W2:Y:S02]  /*2930*/  @!P0 SYNCS.PHASECHK.TRANS64 P0, [R0+URZ+0x70], R3 ;  /* 0x00007003000085a7 */ /* 0x000ea400080010ff */
[----:B--2---:R-:W-:Y:S05]  /*2940*/  @P0 EXIT ;  /* 0x000000000000094d */ /* 0x004fea0003800000 */
[----:B------:R-:W-:Y:S05]  /*2950*/  BRA `(.L_x_46) ;  /* 0xfffffffc00ec7947 */ /* 0x000fea000383ffff */
.L_x_39:
[----:B------:R-:W-:-:S09]  /*2960*/  UISETP.NE.AND UP1, UPT, UR8, URZ, UPT ;  /* 0x000000ff0800728c */ /* 0x000fd2000bf25270 */
[----:B------:R-:W-:Y:S05]  /*2970*/  BRA.U UP1, `(.L_x_47) ;  /* 0x0000000d01607547 */ /* 0x000fea000b800000 */
[----:B------:R-:W-:Y:S01]  /*2980*/  UMOV UR4, 0x40 ;  /* 0x0000004000047882 */ /* 0x000fe20000000000 */
[----:B------:R-:W-:Y:S01]  /*2990*/  NOP ;  /* 0x0000000000007918 */ /* 0x000fe20000000000 */
[----:B------:R-:W-:Y:S01]  /*29a0*/  ULEA UR4, UR37, UR4, 0x18 ;  /* 0x0000000425047291 */ /* 0x000fe2000f8ec0ff */
[----:B------:R-:W-:Y:S02]  /*29b0*/  UMOV UR5, 0x400 ;  /* 0x0000040000057882 */ /* 0x000fe40000000000 */
[----:B------:R-:W-:-:S06]  /*29c0*/  ULEA UR37, UR37, UR5, 0x18 ;  /* 0x0000000525257291 */ /* 0x000fcc000f8ec0ff */
[----:B------:R-:W1:Y:S02]  /*29d0*/  LDS.U8 R0, [UR4+0x1c] ;  /* 0x00001c04ff007984 */ /* 0x000e640008000000 */
[----:B-1----:R-:W-:-:S13]  /*29e0*/  ISETP.NE.AND P0, PT, R0, RZ, PT ;  /* 0x000000ff0000720c */ /* 0x002fda0003f05270 */
[----:B------:R-:W-:Y:S05]  /*29f0*/  @P0 BRA `(.L_x_48) ;  /* 0x0000000000580947 */ /* 0x000fea0003800000 */
[----:B------:R-:W-:-:S13]  /*2a00*/  ELECT P0, URZ, PT ;  /* 0x0000000000ff782f */ /* 0x000fda0003800000 */
[----:B------:R-:W-:Y:S05]  /*2a10*/  @!P0 BRA `(.L_x_49) ;  /* 0x0000000000608947 */ /* 0x000fea0003800000 */
[----:B------:R-:W-:Y:S01]  /*2a20*/  UMOV UR5, 0x10 ;  /* 0x0000001000057882 */ /* 0x000fe20000000000 */
[----:B------:R-:W-:Y:S01]  /*2a30*/  HFMA2 R0, -RZ, RZ, 0, 5.9604644775390625e-08 ;  /* 0x00000001ff007431 */ /* 0x000fe200000001ff */
[----:B------:R-:W-:-:S03]  /*2a40*/  MOV R2, 0xffff ;  /* 0x0000ffff00027802 */ /* 0x000fc60000000f00 */
[----:B------:R-:W-:Y:S04]  /*2a50*/  DEPBAR.LE SB1, 0x36 ;  /* 0x00009d800000791a */ /* 0x000fe80000000000 */
[----:B------:R-:W1:Y:S02]  /*2a60*/  UTCATOMSWS.FIND_AND_SET.ALIGN UP0, UR5, UR5 ;  /* 0x00000005000575e3 */ /* 0x000e640008000800 */
[----:B-1----:R-:W-:Y:S01]  /*2a70*/  MOV R3, UR5 ;  /* 0x0000000500037c02 */ /* 0x002fe20008000f00 */
[----:B------:R-:W-:Y:S06]  /*2a80*/  BRA.U UP0, `(.L_x_50) ;  /* 0x0000000100187547 */ /* 0x000fec000b800000 */
.L_x_51:
[----:B------:R-:W-:Y:S05]  /*2a90*/  NANOSLEEP 0x64 ;  /* 0x000000640000795d */ /* 0x000fea0003800000 */
[----:B------:R-:W-:-:S05]  /*2aa0*/  UMOV UR5, 0x10 ;  /* 0x0000001000057882 */ /* 0x000fca0000000000 */
[----:B------:R-:W-:Y:S04]  /*2ab0*/  DEPBAR.LE SB1, 0x36 ;  /* 0x00009d800000791a */ /* 0x000fe80000000000 */
[----:B------:R-:W1:Y:S02]  /*2ac0*/  UTCATOMSWS.FIND_AND_SET.ALIGN UP0, UR5, UR5 ;  /* 0x00000005000575e3 */ /* 0x000e640008000800 */
[----:B-1----:R-:W-:Y:S01]  /*2ad0*/  MOV R3, UR5 ;  /* 0x0000000500037c02 */ /* 0x002fe20008000f00 */
[----:B------:R-:W-:Y:S05]  /*2ae0*/  BRA.U !UP0, `(.L_x_51) ;  /* 0xfffffffd08e87547 */ /* 0x000fea000b83ffff */
.L_x_50:
[-C--:B------:R-:W-:Y:S02]  /*2af0*/  SHF.L.U32 R2, R2, R3.reuse, RZ ;  /* 0x0000000302027219 */ /* 0x080fe400000006ff */
[----:B------:R-:W-:Y:S01]  /*2b00*/  SHF.L.U32 R0, R0, R3, RZ ;  /* 0x0000000300007219 */ /* 0x000fe200000006ff */
[----:B------:R-:W-:Y:S02]  /*2b10*/  IMAD.SHL.U32 R3, R3, 0x20, RZ ;  /* 0x0000002003037824 */ /* 0x000fe400078e00ff */
[----:B------:R1:W-:Y:S04]  /*2b20*/  ATOMS.OR RZ, [UR4+0x14], R2 ;  /* 0x00001402ffff798c */ /* 0x0003e8000b000004 */
[----:B------:R1:W-:Y:S04]  /*2b30*/  ATOMS.OR RZ, [UR4+0x18], R0 ;  /* 0x00001800ffff798c */ /* 0x0003e8000b000004 */
[----:B------:R1:W-:Y:S01]  /*2b40*/  STS [UR37+0x110], R3 ;  /* 0x00011003ff007988 */ /* 0x0003e20008000825 */
[----:B------:R-:W-:Y:S05]  /*2b50*/  BRA `(.L_x_49) ;  /* 0x0000000000107947 */ /* 0x000fea0003800000 */
.L_x_48:
[----:B------:R-:W-:Y:S02]  /*2b60*/  MOV R0, 0xffffffff ;  /* 0xffffffff00007802 */ /* 0x000fe40000000f00 */
[----:B------:R-:W-:-:S03]  /*2b70*/  MOV R2, 0x2ba0 ;  /* 0x00002ba000027802 */ /* 0x000fc60000000f00 */
[----:B------:R1:W-:Y:S04]  /*2b80*/  STS [UR37+0x110], R0 ;  /* 0x00011000ff007988 */ /* 0x0003e80008000825 */
[----:B-1-3-5:R-:W-:Y:S05]  /*2b90*/  CALL.REL.NOINC `($__internal_1_$__cuda_sm10x_tcgen05_guardrail_trap_phase_invalid_during_alloc) ;  /* 0x0000005c00687944 */ /* 0x02afea0003c00000 */
.L_x_49:
[----:B------:R-:W-:Y:S05]  /*2ba0*/  WARPSYNC.ALL ;  /* 0x0000000000007948 */ /* 0x000fea0003800000 */
[----:B------:R-:W2:Y:S01]  /*2bb0*/  S2UR UR6, SR_CgaCtaId ;  /* 0x00000000000679c3 */ /* 0x000ea20000008800 */
[----:B------:R-:W-:Y:S01]  /*2bc0*/  UMOV UR4, 0x400 ;  /* 0x0000040000047882 */ /* 0x000fe20000000000 */
[----:B------:R-:W-:-:S06]  /*2bd0*/  NOP ;  /* 0x0000000000007918 */ /* 0x000fcc0000000000 */
[----:B------:R-:W-:Y:S06]  /*2be0*/  BAR.ARV 0x6, 0xa0 ;  /* 0x0182800000007b1d */ /* 0x000fec0000002000 */
[----:B------:R-:W4:Y:S01]  /*2bf0*/  LDCU UR7, c[0x0][0x38c] ;  /* 0x00007180ff0777ac */ /* 0x000f220008000800 */
[----:B------:R-:W-:Y:S01]  /*2c00*/  IMAD.MOV.U32 R11, RZ, RZ, 0x1 ;  /* 0x00000001ff0b7424 */ /* 0x000fe200078e00ff */
[----:B------:R-:W-:Y:S01]  /*2c10*/  CS2R R8, SRZ ;  /* 0x0000000000087805 */ /* 0x000fe2000001ff00 */
[----:B------:R-:W-:Y:S01]  /*2c20*/  IMAD.MOV.U32 R10, RZ, RZ, RZ ;  /* 0x000000ffff0a7224 */ /* 0x000fe200078e00ff */
[----:B------:R-:W-:Y:S01]  /*2c30*/  UMOV UR18, URZ ;  /* 0x000000ff00127c82 */ /* 0x000fe20008000000 */
[----:B------:R-:W-:Y:S01]  /*2c40*/  UMOV UR17, URZ ;  /* 0x000000ff00117c82 */ /* 0x000fe20008000000 */
[----:B------:R-:W-:Y:S01]  /*2c50*/  UMOV UR20, 0x0 ;  /* 0x0000000000147882 */ /* 0x000fe20000000000 */
[----:B------:R-:W-:Y:S01]  /*2c60*/  UMOV UR21, 0x8200010 ;  /* 0x0820001000157882 */ /* 0x000fe20000000000 */
[----:B--2---:R-:W-:Y:S01]  /*2c70*/  ULEA UR6, UR6, UR4, 0x18 ;  /* 0x0000000406067291 */ /* 0x004fe2000f8ec0ff */
[----:B------:R-:W2:Y:S03]  /*2c80*/  LDCU UR4, c[0x0][0x38c] ;  /* 0x00007180ff0477ac */ /* 0x000ea60008000800 */
[----:B------:R-:W-:-:S02]  /*2c90*/  UIADD3 UR11, UPT, UPT, UR6, 0x8400, URZ ;  /* 0x00008400060b7890 */ /* 0x000fc4000fffe0ff */
[----:B----4-:R-:W-:-:S03]  /*2ca0*/  UIADD3 UR7, UPT, UPT, UR7, 0x1f, URZ ;  /* 0x0000001f07077890 */ /* 0x010fc6000fffe0ff */
[----:B-1----:R-:W1:Y:S01]  /*2cb0*/  LDS R0, [UR6+0x110] ;  /* 0x00011006ff007984 */ /* 0x002e620008000800 */
[----:B------:R-:W-:Y:S02]  /*2cc0*/  UIADD3 UR12, UPT, UPT, UR6, 0xb400, URZ ;  /* 0x0000b400060c7890 */ /* 0x000fe4000fffe0ff */
[----:B------:R-:W-:Y:S02]  /*2cd0*/  USHF.R.S32.HI UR5, URZ, 0x1f, UR7 ;  /* 0x0000001fff057899 */ /* 0x000fe40008011407 */
[----:B------:R-:W-:Y:S02]  /*2ce0*/  USHF.R.U32.HI UR11, URZ, 0x4, UR11 ;  /* 0x00000004ff0b7899 */ /* 0x000fe4000801160b */
[----:B------:R-:W-:Y:S02]  /*2cf0*/  ULEA.HI UR5, UR5, UR7, URZ, 0x5 ;  /* 0x0000000705057291 */ /* 0x000fe4000f8f28ff */
[----:B------:R-:W-:Y:S02]  /*2d00*/  USHF.R.U32.HI UR12, URZ, 0x4, UR12 ;  /* 0x00000004ff0c7899 */ /* 0x000fe4000801160c */
[----:B------:R-:W-:-:S02]  /*2d10*/  USHF.R.S32.HI UR5, URZ, 0x5, UR5 ;  /* 0x00000005ff057899 */ /* 0x000fc40008011405 */
[----:B------:R-:W-:Y:S02]  /*2d20*/  ULOP3.LUT UR11, UR11, 0x3fff, URZ, 0xc0, !UPT ;  /* 0x00003fff0b0b7892 */ /* 0x000fe4000f8ec0ff */
[----:B------:R-:W-:Y:S02]  /*2d30*/  UISETP.LT.AND UP0, UPT, UR5, 0x1, UPT ;  /* 0x000000010500788c */ /* 0x000fe4000bf01270 */
[----:B------:R-:W-:Y:S02]  /*2d40*/  ULOP3.LUT UR12, UR12, 0x3fff, URZ, 0xc0, !UPT ;  /* 0x00003fff0c0c7892 */ /* 0x000fe4000f8ec0ff */
[----:B------:R-:W-:Y:S02]  /*2d50*/  USEL UR10, UR5, 0x1, !UP0 ;  /* 0x00000001050a7887 */ /* 0x000fe4000c000000 */
[----:B------:R-:W-:Y:S02]  /*2d60*/  ULOP3.LUT UR11, UR11, 0x10000, URZ, 0xfc, !UPT ;  /* 0x000100000b0b7892 */ /* 0x000fe4000f8efcff */
[----:B------:R-:W-:-:S02]  /*2d70*/  ULOP3.LUT UR12, UR12, 0x10000, URZ, 0xfc, !UPT ;  /* 0x000100000c0c7892 */ /* 0x000fc4000f8efcff */
[----:B------:R-:W-:Y:S02]  /*2d80*/  UIADD3 UR10, UPT, UPT, -UR10, URZ, URZ ;  /* 0x000000ff0a0a7290 */ /* 0x000fe4000fffe1ff */
[----:B--2---:R-:W-:Y:S01]  /*2d90*/  UISETP.GE.AND UP3, UPT, UR4, 0x1, UPT ;  /* 0x000000010400788c */ /* 0x004fe2000bf66270 */
[----:B-1----:R-:W-:-:S15]  /*2da0*/  R2UR UR19, R0 ;  /* 0x00000000001372ca */ /* 0x002fde00000e0000 */
.L_x_58:
[----:B------:R-:W-:Y:S02]  /*2db0*/  LEA R0, R10, UR6, 0x3 ;  /* 0x000000060a007c11 */ /* 0x000fe4000f8e18ff */
[----:B------:R-:W-:Y:S02]  /*2dc0*/  SHF.L.U32 R5, R9, 0x1f, RZ ;  /* 0x0000001f09057819 */ /* 0x000fe400000006ff */
[----:B------:R-:W-:Y:S01]  /*2dd0*/  PLOP3.LUT P0, PT, PT, PT, UP3, 0x80, 0x8 ;  /* 0x000000000008781c */ /* 0x000fe20003f0f038 */
[----:B------:R-:W-:Y:S01]  /*2de0*/  VIADD R3, R0, 0x70 ;  /* 0x0000007000037836 */ /* 0x000fe20000000000 */
[----:B-1----:R-:W1:Y:S02]  /*2df0*/  SYNCS.PHASECHK.TRANS64.TRYWAIT P1, [R0+URZ+0x60], R5 ;  /* 0x00006005000075a7 */ /* 0x002e6400080211ff */
[----:B-1--4-:R-:W-:Y:S09]  /*2e00*/  @!P1 BRA `(.L_x_52) ;  /* 0x0000005400589947 */ /* 0x012ff20003800000 */
.L_x_118:
[----:B------:R-:W-:Y:S01]  /*2e10*/  LEA R4, R10, UR6, 0x4 ;  /* 0x000000060a047c11 */ /* 0x000fe2000f8e20ff */
[----:B------:R-:W-:Y:S01]  /*2e20*/  @UP3 ULEA UR4, UR17, UR6, 0x3 ;  /* 0x0000000611043291 */ /* 0x000fe2000f8e18ff */
[----:B------:R-:W-:Y:S01]  /*2e30*/  PLOP3.LUT P2, PT, PT, PT, PT, 0x80, 0x8 ;  /* 0x000000000008781c */ /* 0x000fe20003f4f070 */
[----:B------:R-:W-:Y:S01]  /*2e40*/  ULEA UR9, UR18, UR6, 0x3 ;  /* 0x0000000612097291 */ /* 0x000fe2000f8e18ff */
[----:B------:R-:W-:Y:S02]  /*2e50*/  PRMT R3, RZ, 0x654, R3 ;  /* 0x00000654ff037816 */ /* 0x000fe40000000003 */
[----:B-1----:R-:W1:Y:S01]  /*2e60*/  LDS.128 R4, [R4+0xf0] ;  /* 0x0000f00004047984 */ /* 0x002e620000000c00 */
[----:B------:R-:W-:Y:S02]  /*2e70*/  @P0 SHF.L.U32 R2, R8, 0x1f, RZ ;  /* 0x0000001f08020819 */ /* 0x000fe400000006ff */
[----:B------:R-:W-:Y:S01]  /*2e80*/  SHF.L.U32 R0, R11, 0x1f, RZ ;  /* 0x0000001f0b007819 */ /* 0x000fe200000006ff */
[----:B------:R-:W-:Y:S01]  /*2e90*/  @!PT LDS RZ, [RZ] ;  /* 0x00000000fffff984 */ /* 0x000fe20000000800 */
[----:B------:R-:W-:Y:S01]  /*2ea0*/  @!PT LDS RZ, [RZ] ;  /* 0x00000000fffff984 */ /* 0x000fe20000000800 */
[----:B------:R-:W-:Y:S01]  /*2eb0*/  @!PT LDS RZ, [RZ] ;  /* 0x00000000fffff984 */ /* 0x000fe20000000800 */
[----:B------:R-:W-:Y:S01]  /*2ec0*/  @!PT LDS RZ, [RZ] ;  /* 0x00000000fffff984 */ /* 0x000fe20000000800 */
[----:B------:R2:W-:Y:S06]  /*2ed0*/  MEMBAR.ALL.CTA ;  /* 0x0000000000007992 */ /* 0x0005ec0000008000 */
[----:B--2---:R-:W2:Y:S02]  /*2ee0*/  FENCE.VIEW.ASYNC.S ;  /* 0x00000000000073c6 */ /* 0x004ea40000000000 */
[----:B--2---:R2:W-:Y:S01]  /*2ef0*/  SYNCS.ARRIVE.TRANS64.RED.A1T0 RZ, [R3+URZ], RZ ;  /* 0x000000ff03ff79a7 */ /* 0x0045e200081004ff */
[----:B------:R2:W4:Y:S01]  /*2f00*/  @P0 SYNCS.PHASECHK.TRANS64.TRYWAIT P2, [UR4], R2 ;  /* 0x00000002ff0005a7 */ /* 0x0005220008041104 */
[----:B-1----:R-:W-:Y:S01]  /*2f10*/  LOP3.LUT P1, RZ, R6, 0x1, RZ, 0xc0, !PT ;  /* 0x0000000106ff7812 */ /* 0x002fe2000782c0ff */
[----:B------:R-:W1:Y:S02]  /*2f20*/  SYNCS.PHASECHK.TRANS64.TRYWAIT P0, [UR9+0xa0], R0 ;  /* 0x0000a000ff0075a7 */ /* 0x000e640008001109 */
[----:B-12-4-:R-:W-:Y:S10]  /*2f30*/  @!P0 BRA `(.L_x_53) ;  /* 0x0000005400208947 */ /* 0x016ff40003800000 */
.L_x_120:
[----:B------:R-:W-:Y:S01]  /*2f40*/  IADD3 R10, PT, PT, R10, 0x1, RZ ;  /* 0x000000010a0a7810 */ /* 0x000fe20007ffe0ff */
[----:B------:R-:W-:Y:S06]  /*2f50*/  BRA.U !UP3, `(.L_x_54) ;  /* 0x000000010b887547 */ /* 0x000fec000b800000 */
[----:B------:R-:W-:Y:S02]  /*2f60*/  ULEA UR8, UR18, UR19, 0x7 ;  /* 0x0000001312087291 */ /* 0x000fe4000f8e38ff */
[----:B------:R-:W-:Y:S01]  /*2f70*/  UPLOP3.LUT UP4, UPT, UPT, UPT, UPT, 0x40, 0x4 ;  /* 0x000000000004789c */ /* 0x000fe20003f8e870 */
[----:B------:R-:W-:Y:S01]  /*2f80*/  UMOV UR16, UR10 ;  /* 0x0000000a00107c82 */ /* 0x000fe20008000000 */
[----:B------:R-:W-:Y:S01]  /*2f90*/  UMOV UR15, UR5 ;  /* 0x00000005000f7c82 */ /* 0x000fe20008000000 */
[----:B------:R-:W-:-:S08]  /*2fa0*/  UMOV UR14, UR17 ;  /* 0x00000011000e7c82 */ /* 0x000fd00008000000 */
.L_x_57:
[----:B------:R-:W-:Y:S02]  /*2fb0*/  UIADD3 UR16, UPT, UPT, UR16, 0x1, URZ ;  /* 0x0000000110107890 */ /* 0x000fe4000fffe0ff */
[----:B--2---:R-:W-:Y:S02]  /*2fc0*/  ULEA UR7, UR14, UR6, 0x3 ;  /* 0x000000060e077291 */ /* 0x004fe4000f8e18ff */
[----:B------:R-:W-:Y:S01]  /*2fd0*/  UISETP.NE.AND UP0, UPT, UR16, URZ, UPT ;  /* 0x000000ff1000728c */ /* 0x000fe2000bf05270 */
[----:B----4-:R-:W-:Y:S10]  /*2fe0*/  @P2 BRA `(.L_x_55) ;  /* 0x00000000000c2947 */ /* 0x010ff40003800000 */
[----:B-1----:R-:W-:Y:S04]  /*2ff0*/  SHF.L.U32 R3, R8, 0x1f, RZ ;  /* 0x0000001f08037819 */ /* 0x002fe800000006ff */
[----:B------:R-:W1:Y:S02]  /*3000*/  SYNCS.PHASECHK.TRANS64.TRYWAIT P0, [UR7], R3 ;  /* 0x00000003ff0075a7 */ /* 0x000e640008001107 */
[----:B-1----:R-:W-:Y:S05]  /*3010*/  @!P0 BRA `(.L_x_56) ;  /* 0x0000005400008947 */ /* 0x002fea0003800000 */
.L_x_55:
[----:B------:R-:W-:Y:S01]  /*3020*/  UISETP.NE.AND UP1, UPT, UR15, 0x1, UPT ;  /* 0x000000010f00788c */ /* 0x000fe2000bf25270 */
[----:B------:R-:W-:Y:S01]  /*3030*/  PLOP3.LUT P2, PT, PT, PT, PT, 0x80, 0x8 ;  /* 0x000000000008781c */ /* 0x000fe20003f4f070 */
[----:B------:R-:W-:Y:S02]  /*3040*/  UIADD3 UR17, UPT, UPT, UR14, 0x1, URZ ;  /* 0x000000010e117890 */ /* 0x000fe4000fffe0ff */
[----:B------:R-:W-:Y:S02]  /*3050*/  ULEA UR22, UR14, UR12, 0x8 ;  /* 0x0000000c0e167291 */ /* 0x000fe4000f8e40ff */
[----:B------:R-:W-:Y:S01]  /*3060*/  UISETP.NE.AND UP2, UPT, UR17, 0x3, UPT ;  /* 0x000000031100788c */ /* 0x000fe2000bf45270 */
[----:B------:R-:W-:Y:S01]  /*3070*/  PLOP3.LUT P0, PT, PT, PT, UP1, 0x80, 0x8 ;  /* 0x000000000008781c */ /* 0x000fe20003f0f018 */
[----:B------:R-:W-:Y:S02]  /*3080*/  ULEA UR24, UR14, UR11, 0x8 ;  /* 0x0000000b0e187291 */ /* 0x000fe4000f8e40ff */
[----:B------:R-:W-:Y:S02]  /*3090*/  USEL UR13, URZ, 0x1, UP2 ;  /* 0x00000001ff0d7887 */ /* 0x000fe40009000000 */
[----:B------:R-:W-:Y:S02]  /*30a0*/  USEL UR17, UR17, URZ, UP2 ;  /* 0x000000ff11117287 */ /* 0x000fe40009000000 */
[----:B------:R-:W-:Y:S02]  /*30b0*/  UIADD3 UR7, UPT, UPT, UR7, 0x18, URZ ;  /* 0x0000001807077890 */ /* 0x000fe4000fffe0ff */
[----:B------:R-:W-:Y:S01]  /*30c0*/  @UP1 ULEA UR4, UR17, UR6, 0x3 ;  /* 0x0000000611041291 */ /* 0x000fe2000f8e18ff */
[----:B------:R-:W-:Y:S01]  /*30d0*/  LOP3.LUT R8, R8, UR13, RZ, 0x3c, !PT ;  /* 0x0000000d08087c12 */ /* 0x000fe2000f8e3cff */
[----:B------:R-:W-:Y:S01]  /*30e0*/  UMOV UR23, 0xc0004010 ;  /* 0xc000401000177882 */ /* 0x000fe20000000000 */
[----:B------:R-:W-:Y:S01]  /*30f0*/  UMOV UR25, 0xc0004010 ;  /* 0xc000401000197882 */ /* 0x000fe20000000000 */
[----:B------:R-:W-:Y:S01]  /*3100*/  UIADD3 UR15, UPT, UPT, UR15, -0x1, URZ ;  /* 0xffffffff0f0f7890 */ /* 0x000fe2000fffe0ff */
[----:B-1----:R-:W-:Y:S01]  /*3110*/  @P0 SHF.L.U32 R0, R8, 0x1f, RZ ;  /* 0x0000001f08000819 */ /* 0x002fe200000006ff */
[----:B------:R-:W-:Y:S03]  /*3120*/  UMOV UR14, UR17 ;  /* 0x00000011000e7c82 */ /* 0x000fe60008000000 */
[----:B------:R2:W4:Y:S01]  /*3130*/  @P0 SYNCS.PHASECHK.TRANS64.TRYWAIT P2, [UR4], R0 ;  /* 0x00000000ff0005a7 */ /* 0x0005220008041104 */
[----:B------:R2:W-:Y:S01]  /*3140*/  UTCQMMA gdesc[UR24], gdesc[UR22], tmem[UR8], tmem[UR20], idesc[UR21], UP4 ;  /* 0x00ff1416180075ea */ /* 0x0005e2000a000308 */
[----:B------:R-:W-:Y:S01]  /*3150*/  UPLOP3.LUT UP4, UPT, UPT, UPT, UPT, 0x80, 0x8 ;  /* 0x000000000008789c */ /* 0x000fe20003f8f070 */
[----:B------:R2:W-:Y:S01]  /*3160*/  UTCBAR [UR7], URZ ;  /* 0x000000ff070073e9 */ /* 0x0005e200080000ff */
[----:B------:R-:W-:Y:S09]  /*3170*/  BRA.U UP0, `(.L_x_57) ;  /* 0xfffffffd008c7547 */ /* 0x000ff2000b83ffff */
.L_x_54:
[----:B------:R-:W-:Y:S01]  /*3180*/  UIADD3 UR18, UPT, UPT, UR18, 0x1, URZ ;  /* 0x0000000112127890 */ /* 0x000fe2000fffe0ff */
[C---:B------:R-:W-:Y:S01]  /*3190*/  ISETP.NE.AND P0, PT, R10.reuse, 0x2, PT ;  /* 0x000000020a00780c */ /* 0x040fe20003f05270 */
[----:B------:R-:W-:Y:S02]  /*31a0*/  UIADD3 UR9, UPT, UPT, UR9, 0x80, URZ ;  /* 0x0000008009097890 */ /* 0x000fe4000fffe0ff */
[----:B------:R-:W-:Y:S01]  /*31b0*/  UISETP.NE.AND UP0, UPT, UR18, 0x4, UPT ;  /* 0x000000041200788c */ /* 0x000fe2000bf05270 */
[----:B-12---:R-:W-:Y:S02]  /*31c0*/  SEL R0, RZ, 0x1, P0 ;  /* 0x00000001ff007807 */ /* 0x006fe40000000000 */
[----:B------:R-:W-:Y:S01]  /*31d0*/  SEL R10, R10, RZ, P0 ;  /* 0x000000ff0a0a7207 */ /* 0x000fe20000000000 */
[----:B------:R-:W-:Y:S01]  /*31e0*/  USEL UR4, URZ, 0x1, UP0 ;  /* 0x00000001ff047887 */ /* 0x000fe20008000000 */
[----:B------:R-:W-:Y:S01]  /*31f0*/  LOP3.LUT R9, R9, R0, RZ, 0x3c, !PT ;  /* 0x0000000009097212 */ /* 0x000fe200078e3cff */
[----:B------:R-:W-:Y:S01]  /*3200*/  USEL UR18, UR18, URZ, UP0 ;  /* 0x000000ff12127287 */ /* 0x000fe20008000000 */
[----:B------:R1:W-:Y:S03]  /*3210*/  UTCBAR [UR9], URZ ;  /* 0x000000ff090073e9 */ /* 0x0003e600080000ff */
[----:B------:R-:W-:Y:S01]  /*3220*/  LOP3.LUT R11, R11, UR4, RZ, 0x3c, !PT ;  /* 0x000000040b0b7c12 */ /* 0x000fe2000f8e3cff */
[----:B------:R-:W-:Y:S07]  /*3230*/  @P1 BRA `(.L_x_58) ;  /* 0xfffffff800dc1947 */ /* 0x000fee000383ffff */
[----:B------:R-:W2:Y:S01]  /*3240*/  S2UR UR4, SR_CgaCtaId ;  /* 0x00000000000479c3 */ /* 0x000ea20000008800 */
[----:B------:R-:W-:Y:S01]  /*3250*/  ELECT P0, URZ, PT ;  /* 0x0000000000ff782f */ /* 0x000fe20003800000 */
[----:B------:R-:W-:Y:S01]  /*3260*/  IMAD.MOV.U32 R0, RZ, RZ, 0x1 ;  /* 0x00000001ff007424 */ /* 0x000fe200078e00ff */
[----:B------:R-:W-:Y:S01]  /*3270*/  UIADD3 UR6, UPT, UPT, UR6, 0xa0, URZ ;  /* 0x000000a006067890 */ /* 0x000fe2000fffe0ff */
[----:B------:R-:W-:Y:S01]  /*3280*/  SHF.L.U32 R3, R11, 0x1f, RZ ;  /* 0x0000001f0b037819 */ /* 0x000fe200000006ff */
[----:B------:R-:W-:-:S03]  /*3290*/  UMOV UR5, 0x40 ;  /* 0x0000004000057882 */ /* 0x000fc60000000000 */
[----:B------:R-:W-:Y:S01]  /*32a0*/  UVIRTCOUNT.DEALLOC.SMPOOL 0x80 ;  /* 0x000000800000784c */ /* 0x000fe20000000000 */
[----:B--2---:R-:W-:Y:S02]  /*32b0*/  ULEA UR4, UR4, UR5, 0x18 ;  /* 0x0000000504047291 */ /* 0x004fe4000f8ec0ff */
[----:B------:R-:W-:-:S07]  /*32c0*/  ULEA UR5, UR18, UR6, 0x3 ;  /* 0x0000000612057291 */ /* 0x000fce000f8e18ff */
[----:B------:R2:W-:Y:S02]  /*32d0*/  @P0 STS.U8 [UR4+0x1c], R0 ;  /* 0x00001c00ff000988 */ /* 0x0005e40008000004 */
[----:B------:R-:W3:Y:S02]  /*32e0*/  SYNCS.PHASECHK.TRANS64.TRYWAIT P0, [UR5], R3 ;  /* 0x00000003ff0075a7 */ /* 0x000ee40008001105 */
[----:B--23--:R-:W-:Y:S05]  /*32f0*/  @!P0 BRA `(.L_x_59) ;  /* 0x0000005000608947 */ /* 0x00cfea0003800000 */
.L_x_123:
[----:B------:R-:W-:-:S04]  /*3300*/  UIADD3 UR7, UPT, UPT, UR18, 0x1, URZ ;  /* 0x0000000112077890 */ /* 0x000fc8000fffe0ff */
[----:B------:R-:W-:-:S04]  /*3310*/  UISETP.NE.AND UP0, UPT, UR7, 0x4, UPT ;  /* 0x000000040700788c */ /* 0x000fc8000bf05270 */
[----:B------:R-:W-:Y:S02]  /*3320*/  USEL UR8, URZ, 0x1, UP0 ;  /* 0x00000001ff087887 */ /* 0x000fe40008000000 */
[----:B------:R-:W-:-:S04]  /*3330*/  USEL UR7, UR7, URZ, UP0 ;  /* 0x000000ff07077287 */ /* 0x000fc80008000000 */
[----:B------:R-:W-:Y:S01]  /*3340*/  ULEA UR5, UR7, UR6, 0x3 ;  /* 0x0000000607057291 */ /* 0x000fe2000f8e18ff */
[----:B------:R-:W-:-:S04]  /*3350*/  LOP3.LUT R2, R11, UR8, RZ, 0x3c, !PT ;  /* 0x000000080b027c12 */ /* 0x000fc8000f8e3cff */
[----:B--2---:R-:W-:-:S04]  /*3360*/  SHF.L.U32 R3, R2, 0x1f, RZ ;  /* 0x0000001f02037819 */ /* 0x004fc800000006ff */
[----:B------:R-:W2:Y:S02]  /*3370*/  SYNCS.PHASECHK.TRANS64.TRYWAIT P0, [UR5], R3 ;  /* 0x00000003ff0075a7 */ /* 0x000ea40008001105 */
[----:B--2---:R-:W-:Y:S05]  /*3380*/  @!P0 BRA `(.L_x_60) ;  /* 0x0000005000548947 */ /* 0x004fea0003800000 */
.L_x_125:
        /* <DEDUP_REMOVED lines=9> */
.L_x_127:
[----:B------:R-:W-:-:S04]  /*3420*/  UIADD3 UR7, UPT, UPT, UR7, 0x1, URZ ;  /* 0x0000000107077890 */ /* 0x000fc8000fffe0ff */
[----:B------:R-:W-:-:S04]  /*3430*/  UISETP.NE.AND UP0, UPT, UR7, 0x4, UPT ;  /* 0x000000040700788c */ /* 0x000fc8000bf05270 */
[----:B------:R-:W-:Y:S02]  /*3440*/  USEL UR5, URZ, 0x1, UP0 ;  /* 0x00000001ff057887 */ /* 0x000fe40008000000 */
[----:B------:R-:W-:-:S04]  /*3450*/  USEL UR7, UR7, URZ, UP0 ;  /* 0x000000ff07077287 */ /* 0x000fc80008000000 */
[----:B------:R-:W-:Y:S01]  /*3460*/  ULEA UR7, UR7, UR6, 0x3 ;  /* 0x0000000607077291 */ /* 0x000fe2000f8e18ff */
[----:B--2---:R-:W-:-:S04]  /*3470*/  LOP3.LUT R3, R2, UR5, RZ, 0x3c, !PT ;  /* 0x0000000502037c12 */ /* 0x004fc8000f8e3cff */
[----:B------:R-:W-:-:S04]  /*3480*/  SHF.L.U32 R3, R3, 0x1f, RZ ;  /* 0x0000001f03037819 */ /* 0x000fc800000006ff */
[----:B------:R-:W2:Y:S02]  /*3490*/  SYNCS.PHASECHK.TRANS64.TRYWAIT P0, [UR7], R3 ;  /* 0x00000003ff0075a7 */ /* 0x000ea40008001107 */
[----:B--2---:R-:W-:Y:S05]  /*34a0*/  @!P0 BRA `(.L_x_62) ;  /* 0x00000050003c8947 */ /* 0x004fea0003800000 */
.L_x_129:
[----:B------:R-:W-:Y:S01]  /*34b0*/  NOP ;  /* 0x0000000000007918 */ /* 0x000fe20000000000 */
[----:B--2---:R-:W2:Y:S01]  /*34c0*/  LDS R0, [UR4+0x14] ;  /* 0x00001404ff007984 */ /* 0x004ea20008000800 */
[----:B------:R-:W-:Y:S01]  /*34d0*/  ULOP3.LUT UR6, UR19, 0xffff, URZ, 0xc0, !UPT ;  /* 0x0000ffff13067892 */ /* 0x000fe2000f8ec0ff */
[----:B------:R-:W-:Y:S01]  /*34e0*/  UMOV UR8, 0xffff ;  /* 0x0000ffff00087882 */ /* 0x000fe20000000000 */
[----:B------:R-:W-:Y:S02]  /*34f0*/  UMOV UR5, 0x1 ;  /* 0x0000000100057882 */ /* 0x000fe40000000000 */
[----:B------:R-:W-:-:S04]  /*3500*/  USHF.R.U32.HI UR6, URZ, 0x5, UR6 ;  /* 0x00000005ff067899 */ /* 0x000fc80008011606 */
[----:B------:R-:W-:Y:S02]  /*3510*/  USHF.L.U32 UR8, UR8, UR6, URZ ;  /* 0x0000000608087299 */ /* 0x000fe400080006ff */
[----:B------:R-:W-:-:S04]  /*3520*/  USHF.L.U32 UR5, UR5, UR6, URZ ;  /* 0x0000000605057299 */ /* 0x000fc800080006ff */
[----:B--2---:R-:W-:-:S04]  /*3530*/  LOP3.LUT R0, R0, UR8, RZ, 0xc0, !PT ;  /* 0x0000000800007c12 */ /* 0x004fc8000f8ec0ff */
[----:B------:R-:W-:-:S13]  /*3540*/  ISETP.NE.AND P0, PT, R0, UR8, PT ;  /* 0x0000000800007c0c */ /* 0x000fda000bf05270 */
[----:B------:R-:W-:Y:S05]  /*3550*/  @P0 BRA `(.L_x_63) ;  /* 0x0000000000580947 */ /* 0x000fea0003800000 */
[----:B------:R-:W2:Y:S02]  /*3560*/  LDS R0, [UR4+0x18] ;  /* 0x00001804ff007984 */ /* 0x000ea40008000800 */
[----:B--2---:R-:W-:-:S04]  /*3570*/  LOP3.LUT R0, R0, UR5, RZ, 0xc0, !PT ;  /* 0x0000000500007c12 */ /* 0x004fc8000f8ec0ff */
[----:B------:R-:W-:-:S13]  /*3580*/  ISETP.NE.AND P0, PT, R0, UR5, PT ;  /* 0x0000000500007c0c */ /* 0x000fda000bf05270 */
[----:B------:R-:W-:Y:S05]  /*3590*/  @P0 BRA `(.L_x_64) ;  /* 0x00000000003c0947 */ /* 0x000fea0003800000 */
[----:B------:R-:W2:Y:S01]  /*35a0*/  S2R R2, SR_LANEID ;  /* 0x0000000000027919 */ /* 0x000ea20000000000 */
[----:B------:R-:W-:Y:S01]  /*35b0*/  ULOP3.LUT UR8, URZ, UR8, URZ, 0x33, !UPT ;  /* 0x00000008ff087292 */ /* 0x000fe2000f8e33ff */
[----:B------:R-:W-:Y:S01]  /*35c0*/  LOP3.LUT R4, RZ, UR5, RZ, 0x33, !PT ;  /* 0x00000005ff047c12 */ /* 0x000fe2000f8e33ff */
[----:B------:R-:W-:Y:S02]  /*35d0*/  VOTEU.ANY UR7, UPT, PT ;  /* 0x0000000000077886 */ /* 0x000fe400038e0100 */
[----:B------:R-:W-:Y:S01]  /*35e0*/  UFLO.U32 UR7, UR7 ;  /* 0x00000007000772bd */ /* 0x000fe200080e0000 */
[----:B------:R-:W3:Y:S01]  /*35f0*/  REDUX UR5, R4 ;  /* 0x00000000040573c4 */ /* 0x000ee20000000000 */
[----:B------:R-:W-:-:S06]  /*3600*/  IMAD.U32 R0, RZ, RZ, UR8 ;  /* 0x00000008ff007e24 */ /* 0x000fcc000f8e00ff */
[----:B------:R1:W-:Y:S01]  /*3610*/  UTCATOMSWS.AND URZ, UR8 ;  /* 0x0000000800ff79e3 */ /* 0x0003e20008000000 */
[----:B------:R-:W4:Y:S01]  /*3620*/  REDUX UR6, R0 ;  /* 0x00000000000673c4 */ /* 0x000f220000000000 */
[----:B--2---:R-:W-:Y:S01]  /*3630*/  ISETP.EQ.U32.AND P0, PT, R2, UR7, PT ;  /* 0x0000000702007c0c */ /* 0x004fe2000bf02070 */
[----:B---3--:R-:W-:Y:S01]  /*3640*/  IMAD.U32 R2, RZ, RZ, UR5 ;  /* 0x00000005ff027e24 */ /* 0x008fe2000f8e00ff */
[----:B----4-:R-:W-:-:S11]  /*3650*/  MOV R3, UR6 ;  /* 0x0000000600037c02 */ /* 0x010fd60008000f00 */
[----:B------:R1:W-:Y:S04]  /*3660*/  @P0 ATOMS.AND RZ, [UR4+0x14], R3 ;  /* 0x00001403ffff098c */ /* 0x0003e8000a800004 */
[----:B------:R1:W-:Y:S01]  /*3670*/  @P0 ATOMS.AND RZ, [UR4+0x18], R2 ;  /* 0x00001802ffff098c */ /* 0x0003e2000a800004 */
[----:B------:R-:W-:Y:S05]  /*3680*/  BRA `(.L_x_65) ;  /* 0x0000000000147947 */ /* 0x000fea0003800000 */
.L_x_64:
[----:B------:R-:W-:Y:S02]  /*3690*/  MOV R2, 0x36b0 ;  /* 0x000036b000027802 */ /* 0x000fe40000000f00 */
[----:B-1--45:R-:W-:Y:S05]  /*36a0*/  CALL.REL.NOINC `($__internal_0_$__cuda_sm10x_tcgen05_guardrail_trap_col_being_dealloced_not_returned_by_alloc) ;  /* 0x0000005000987944 */ /* 0x032fea0003c00000 */
[----:B------:R-:W-:Y:S05]  /*36b0*/  BRA `(.L_x_65) ;  /* 0x0000000000087947 */ /* 0x000fea0003800000 */
.L_x_63:
[----:B------:R-:W-:Y:S02]  /*36c0*/  MOV R2, 0x36e0 ;  /* 0x000036e000027802 */ /* 0x000fe40000000f00 */
[----:B-1--45:R-:W-:Y:S05]  /*36d0*/  CALL.REL.NOINC `($__internal_2_$__cuda_sm10x_tcgen05_guardrail_trap_unallocated_columns_being_dealloced) ;  /* 0x0000005000a47944 */ /* 0x032fea0003c00000 */
.L_x_65:
[----:B------:R-:W-:Y:S01]  /*36e0*/  NOP ;  /* 0x0000000000007918 */ /* 0x000fe20000000000 */
[----:B-1----:R-:W-:Y:S05]  /*36f0*/  EXIT ;  /* 0x000000000000794d */ /* 0x002fea0003800000 */
.L_x_47:
[----:B------:R-:W-:-:S09]  /*3700*/  UISETP.NE.OR UP2, UPT, UR8, 0x3, !UP2 ;  /* 0x000000030800788c */ /* 0x000fd2000d745670 */
[----:B------:R-:W-:Y:S05]  /*3710*/  BRA.U UP2, `(.L_x_66) ;  /* 0x0000000d02407547 */ /* 0x000fea000b800000 */
[----:B------:R-:W1:Y:S01]  /*3720*/  LDC R0, c[0x0][0xb30] ;  /* 0x0002cc00ff007b82 */ /* 0x000e620000000800 */
[----:B------:R-:W2:Y:S01]  /*3730*/  LDCU.64 UR8, c[0x0][0x888] ;  /* 0x00011100ff0877ac */ /* 0x000ea20008000a00 */
[----:B------:R-:W-:Y:S02]  /*3740*/  HFMA2 R29, -RZ, RZ, 0, 0 ;  /* 0x00000000ff1d7431 */ /* 0x000fe400000001ff */
[----:B------:R-:W-:Y:S01]  /*3750*/  IMAD.MOV.U32 R31, RZ, RZ, 0x1 ;  /* 0x00000001ff1f7424 */ /* 0x000fe200078e00ff */
[----:B------:R-:W-:Y:S01]  /*3760*/  MOV R23, 0x2000 ;  /* 0x0000200000177802 */ /* 0x000fe20000000f00 */
[----:B------:R-:W4:Y:S01]  /*3770*/  LDCU.64 UR4, c[0x0][0x890] ;  /* 0x00011200ff0477ac */ /* 0x000f220008000a00 */
[----:B------:R-:W-:Y:S01]  /*3780*/  IMAD.MOV.U32 R30, RZ, RZ, RZ ;  /* 0x000000ffff1e7224 */ /* 0x000fe200078e00ff */
[----:B------:R-:W3:Y:S01]  /*3790*/  LDC R19, c[0x0][0x370] ;  /* 0x0000dc00ff137b82 */ /* 0x000ee20000000800 */
[----:B------:R-:W-:Y:S01]  /*37a0*/  UMOV UR7, 0x400 ;  /* 0x0000040000077882 */ /* 0x000fe20000000000 */
[----:B------:R-:W-:-:S02]  /*37b0*/  UPLOP3.LUT UP1, UPT, UPT, UPT, UPT, 0x40, 0x4 ;  /* 0x000000000004789c */ /* 0x000fc40003f2e870 */
[----:B------:R-:W-:-:S04]  /*37c0*/  ULEA UR7, UR37, UR7, 0x18 ;  /* 0x0000000725077291 */ /* 0x000fc8000f8ec0ff */
[----:B------:R-:W3:Y:S01]  /*37d0*/  LDC R2, c[0x0][0xb0c] ;  /* 0x0002c300ff027b82 */ /* 0x000ee20000000800 */
[----:B------:R-:W-:Y:S02]  /*37e0*/  UIADD3 UR13, UPT, UPT, UR7, 0x38, URZ ;  /* 0x00000038070d7890 */ /* 0x000fe4000fffe0ff */
[----:B--2---:R-:W-:Y:S02]  /*37f0*/  UISETP.NE.U32.AND UP2, UPT, UR8, URZ, UPT ;  /* 0x000000ff0800728c */ /* 0x004fe4000bf45070 */
[----:B------:R-:W-:Y:S02]  /*3800*/  UIADD3 UR17, UPT, UPT, UR7, 0x30, URZ ;  /* 0x0000003007117890 */ /* 0x000fe4000fffe0ff */
[----:B----4-:R-:W-:Y:S01]  /*3810*/  UISETP.NE.U32.AND UP3, UPT, UR4, URZ, UPT ;  /* 0x000000ff0400728c */ /* 0x010fe2000bf65070 */
[----:B------:R-:W2:Y:S01]  /*3820*/  LDC R18, c[0x0][0xb20] ;  /* 0x0002c800ff127b82 */ /* 0x000ea20000000800 */
[----:B-1----:R-:W-:Y:S01]  /*3830*/  ISETP.NE.AND P1, PT, R0, 0x1, PT ;  /* 0x000000010000780c */ /* 0x002fe20003f25270 */
[----:B------:R-:W-:-:S02]  /*3840*/  UISETP.NE.AND.EX UP2, UPT, UR9, URZ, UPT, UP2 ;  /* 0x000000ff0900728c */ /* 0x000fc4000bf45320 */
[----:B------:R-:W-:Y:S02]  /*3850*/  UPRMT UR13, UR37, 0x654, UR13 ;  /* 0x00000654250d7896 */ /* 0x000fe4000800000d */
[----:B------:R-:W-:Y:S02]  /*3860*/  UISETP.NE.AND.EX UP3, UPT, UR5, URZ, UPT, UP3 ;  /* 0x000000ff0500728c */ /* 0x000fe4000bf65330 */
[----:B------:R-:W1:Y:S08]  /*3870*/  LDC.64 R32, c[0x0][0x348] ;  /* 0x0000d200ff207b82 */ /* 0x000e700000000a00 */
[----:B------:R-:W4:Y:S08]  /*3880*/  LDC.64 R16, c[0x0][0xb10] ;  /* 0x0002c400ff107b82 */ /* 0x000f300000000a00 */
[----:B------:R-:W1:Y:S08]  /*3890*/  LDC.64 R6, c[0x0][0xb18] ;  /* 0x0002c600ff067b82 */ /* 0x000e700000000a00 */
[----:B------:R-:W1:Y:S08]  /*38a0*/  LDC.64 R4, c[0x0][0xb28] ;  /* 0x0002ca00ff047b82 */ /* 0x000e700000000a00 */
[----:B--23--:R-:W1:Y:S02]  /*38b0*/  LDC R22, c[0x0][0x374] ;  /* 0x0000dd00ff167b82 */ /* 0x00ce640000000800 */
.L_x_75:
[C---:B------:R-:W-:Y:S02]  /*38c0*/  LEA R0, R30.reuse, UR7, 0x3 ;  /* 0x000000071e007c11 */ /* 0x040fe4000f8e18ff */
[----:B------:R-:W-:Y:S02]  /*38d0*/  SHF.L.U32 R3, R29, 0x1f, RZ ;  /* 0x0000001f1d037819 */ /* 0x000fe400000006ff */
[----:B------:R-:W-:Y:S02]  /*38e0*/  LEA R24, R30, UR7, 0x4 ;  /* 0x000000071e187c11 */ /* 0x000fe4000f8e20ff */
[----:B--2---:R-:W2:Y:S02]  /*38f0*/  SYNCS.PHASECHK.TRANS64.TRYWAIT P0, [R0+URZ+0x60], R3 ;  /* 0x00006003000075a7 */ /* 0x004ea400080011ff */
[----:B--2---:R-:W-:Y:S05]  /*3900*/  @!P0 BRA `(.L_x_67) ;  /* 0x0000004c003c8947 */ /* 0x004fea0003800000 */
.L_x_130:
[----:B------:R-:W-:Y:S01]  /*3910*/  ISETP.GE.AND P0, PT, R72, 0x1, PT ;  /* 0x000000014800780c */ /* 0x000fe20003f06270 */
[----:B------:R-:W3:Y:S01]  /*3920*/  LDS.128 R24, [R24+0xf0] ;  /* 0x0000f00018187984 */ /* 0x000ee20000000c00 */
[----:B--2---:R-:W-:Y:S01]  /*3930*/  VIADD R0, R0, 0x70 ;  /* 0x0000007000007836 */ /* 0x004fe20000000000 */
[----:B------:R-:W-:Y:S01]  /*3940*/  @!PT LDS RZ, [RZ] ;  /* 0x00000000fffff984 */ /* 0x000fe20000000800 */
[----:B------:R-:W-:Y:S01]  /*3950*/  @!PT LDS RZ, [RZ] ;  /* 0x00000000fffff984 */ /* 0x000fe20000000800 */
[----:B------:R-:W-:Y:S01]  /*3960*/  @!PT LDS RZ, [RZ] ;  /* 0x00000000fffff984 */ /* 0x000fe20000000800 */
[----:B------:R-:W-:Y:S01]  /*3970*/  @!PT LDS RZ, [RZ] ;  /* 0x00000000fffff984 */ /* 0x000fe20000000800 */
[----:B------:R2:W-:Y:S06]  /*3980*/  MEMBAR.ALL.CTA ;  /* 0x0000000000007992 */ /* 0x0005ec0000008000 */
[----:B--2---:R-:W2:Y:S01]  /*3990*/  FENCE.VIEW.ASYNC.S ;  /* 0x00000000000073c6 */ /* 0x004ea20000000000 */
[----:B------:R-:W-:Y:S04]  /*39a0*/  PRMT R0, RZ, 0x654, R0 ;  /* 0x00000654ff007816 */ /* 0x000fe80000000000 */
[----:B--2---:R2:W-:Y:S01]  /*39b0*/  SYNCS.ARRIVE.TRANS64.RED.A1T0 RZ, [R0+URZ], RZ ;  /* 0x000000ff00ff79a7 */ /* 0x0045e200081004ff */
[----:B---3--:R-:W-:Y:S11]  /*39c0*/  LOP3.LUT P3, RZ, R26, 0x1, RZ, 0xc0, !PT ;  /* 0x000000011aff7812 */ /* 0x008ff6000786c0ff */
[----:B------:R-:W-:Y:S02]  /*39d0*/  @!UPT UIADD3 URZ, UPT, UPT, URZ, URZ, URZ ;  /* 0x000000fffffff290 */ /* 0x000fe4000fffe0ff */
[----:B------:R-:W-:Y:S02]  /*39e0*/  @P3 MOV R13, R24 ;  /* 0x00000018000d3202 */ /* 0x000fe40000000f00 */
[----:B------:R-:W-:Y:S01]  /*39f0*/  @P3 LOP3.LUT R8, R25, 0xffff, RZ, 0xc0, !PT ;  /* 0x0000ffff19083812 */ /* 0x000fe200078ec0ff */
[----:B--2---:R-:W-:Y:S06]  /*3a00*/  @!P0 BRA `(.L_x_68) ;  /* 0x0000000000a48947 */ /* 0x004fec0003800000 */
[----:B-1----:R-:W-:Y:S01]  /*3a10*/  IMAD.HI.U32 R35, R22, R7, RZ ;  /* 0x0000000716237227 */ /* 0x002fe200078e00ff */
[----:B------:R-:W-:Y:S02]  /*3a20*/  ISETP.NE.AND P0, PT, R6, 0x1, PT ;  /* 0x000000010600780c */ /* 0x000fe40003f05270 */
[----:B------:R-:W-:Y:S01]  /*3a30*/  ISETP.NE.AND P2, PT, R72, 0x1, PT ;  /* 0x000000014800780c */ /* 0x000fe20003f45270 */
[----:B----4-:R-:W-:Y:S01]  /*3a40*/  IMAD.HI.U32 R34, R19, R16, RZ ;  /* 0x0000001013227227 */ /* 0x010fe200078e00ff */
[----:B------:R-:W-:Y:S02]  /*3a50*/  SHF.R.U32.HI R35, RZ, R18, R35 ;  /* 0x00000012ff237219 */ /* 0x000fe40000011623 */
[----:B------:R-:W-:Y:S01]  /*3a60*/  ISETP.NE.AND P4, PT, R2, 0x1, PT ;  /* 0x000000010200780c */ /* 0x000fe20003f85270 */
[----:B------:R-:W-:Y:S01]  /*3a70*/  IMAD.HI.U32 R36, R13, R16, RZ ;  /* 0x000000100d247227 */ /* 0x000fe200078e00ff */
[----:B------:R-:W-:Y:S02]  /*3a80*/  SHF.R.U32.HI R34, RZ, R17, R34 ;  /* 0x00000011ff227219 */ /* 0x000fe40000011622 */
[----:B------:R-:W-:Y:S01]  /*3a90*/  SEL R3, R22, R35, !P0 ;  /* 0x0000002316037207 */ /* 0x000fe20004000000 */
[C---:B------:R-:W-:Y:S01]  /*3aa0*/  IMAD.HI.U32 R35, R8.reuse, R7, RZ ;  /* 0x0000000708237227 */ /* 0x040fe200078e00ff */
[----:B------:R-:W-:Y:S02]  /*3ab0*/  SEL R11, R19, R34, !P4 ;  /* 0x00000022130b7207 */ /* 0x000fe40006000000 */
[----:B------:R-:W-:Y:S01]  /*3ac0*/  SHF.R.U32.HI R36, RZ, R17, R36 ;  /* 0x00000011ff247219 */ /* 0x000fe20000011624 */
[----:B------:R-:W-:Y:S01]  /*3ad0*/  IMAD.HI.U32 R38, R3, R4, RZ ;  /* 0x0000000403267227 */ /* 0x000fe200078e00ff */
[----:B------:R-:W-:Y:S03]  /*3ae0*/  SHF.R.U32.HI R35, RZ, R18, R35 ;  /* 0x00000012ff237219 */ /* 0x000fe60000011623 */
[----:B------:R-:W-:Y:S01]  /*3af0*/  IMAD.HI.U32 R34, R11, R4, RZ ;  /* 0x000000040b227227 */ /* 0x000fe200078e00ff */
[----:B------:R-:W-:Y:S02]  /*3b00*/  @P2 SHF.R.U32.HI R3, RZ, R5, R38 ;  /* 0x00000005ff032219 */ /* 0x000fe40000011626 */
[----:B------:R-:W-:Y:S02]  /*3b10*/  SEL R9, R8, R35, !P0 ;  /* 0x0000002308097207 */ /* 0x000fe40004000000 */
[----:B------:R-:W-:Y:S01]  /*3b20*/  @P2 SHF.R.U32.HI R11, RZ, R5, R34 ;  /* 0x00000005ff0b2219 */ /* 0x000fe20000011622 */
[C---:B------:R-:W-:Y:S01]  /*3b30*/  IMAD R10, R72.reuse, R3, RZ ;  /* 0x00000003480a7224 */ /* 0x040fe200078e02ff */
[----:B------:R-:W-:Y:S01]  /*3b40*/  SEL R3, R13, R36, !P4 ;  /* 0x000000240d037207 */ /* 0x000fe20006000000 */
[C---:B------:R-:W-:Y:S03]  /*3b50*/  IMAD.HI.U32 R14, R9.reuse, R4, RZ ;  /* 0x00000004090e7227 */ /* 0x040fe600078e00ff */
[----:B------:R-:W-:Y:S01]  /*3b60*/  ISETP.GE.AND P0, PT, R9, R10, PT ;  /* 0x0000000a0900720c */ /* 0x000fe20003f06270 */
[C---:B------:R-:W-:Y:S01]  /*3b70*/  IMAD R12, R72.reuse, R11, RZ ;  /* 0x0000000b480c7224 */ /* 0x040fe200078e02ff */
[-C--:B------:R-:W-:Y:S04]  /*3b80*/  SHF.R.U32.HI R14, RZ, R5.reuse, R14 ;  /* 0x00000005ff0e7219 */ /* 0x080fe8000001160e */
[----:B------:R-:W-:Y:S02]  /*3b90*/  ISETP.GE.OR P0, PT, R3, R12, P0 ;  /* 0x0000000c0300720c */ /* 0x000fe40000706670 */
[----:B------:R-:W-:Y:S05]  /*3ba0*/  SEL R15, R9, R14, !P2 ;  /* 0x0000000e090f7207 */ /* 0x000fea0005000000 */
[----:B------:R-:W-:Y:S04]  /*3bb0*/  IMAD.MOV R14, RZ, RZ, -R15 ;  /* 0x000000ffff0e7224 */ /* 0x000fe800078e0a0f */
[----:B------:R-:W-:Y:S02]  /*3bc0*/  IMAD R14, R72, R14, R9 ;  /* 0x0000000e480e7224 */ /* 0x000fe400078e0209 */
[C---:B------:R-:W-:Y:S05]  /*3bd0*/  @!P0 IMAD.HI.U32 R10, R3.reuse, R4, RZ ;  /* 0x00000004030a8227 */ /* 0x040fea00078e00ff */
[----:B------:R-:W-:Y:S04]  /*3be0*/  @!P0 SHF.R.U32.HI R10, RZ, R5, R10 ;  /* 0x00000005ff0a8219 */ /* 0x000fe8000001160a */
[----:B------:R-:W-:Y:S01]  /*3bf0*/  @!P0 SEL R0, R3, R10, !P2 ;  /* 0x0000000a03008207 */ /* 0x000fe20005000000 */
[----:B------:R-:W-:Y:S03]  /*3c00*/  IMAD.MOV R10, RZ, RZ, -R3 ;  /* 0x000000ffff0a7224 */ /* 0x000fe600078e0a03 */
[----:B------:R-:W-:Y:S01]  /*3c10*/  @!P0 IADD3 R15, PT, PT, R15, -R0, RZ ;  /* 0x800000000f0f8210 */ /* 0x000fe20007ffe0ff */
[----:B------:R-:W-:Y:S01]  /*3c20*/  @!P0 IMAD R0, R11, R14, R0 ;  /* 0x0000000e0b008224 */ /* 0x000fe200078e0200 */
[----:B------:R-:W-:Y:S01]  /*3c30*/  IADD3 R11, PT, PT, -R9, RZ, RZ ;  /* 0x000000ff090b7210 */ /* 0x000fe20007ffe1ff */
[----:B------:R-:W-:Y:S02]  /*3c40*/  IMAD R13, R2, R10, R13 ;  /* 0x0000000a020d7224 */ /* 0x000fe400078e020d */
[----:B------:R-:W-:Y:S02]  /*3c50*/  @!P0 IMAD R9, R15, R72, R3 ;  /* 0x000000480f098224 */ /* 0x000fe400078e0203 */
[----:B------:R-:W-:Y:S02]  /*3c60*/  @!P0 IMAD.MOV.U32 R3, RZ, RZ, R0 ;  /* 0x000000ffff038224 */ /* 0x000fe400078e0000 */
[----:B------:R-:W-:Y:S02]  /*3c70*/  IMAD R8, R6, R11, R8 ;  /* 0x0000000b06087224 */ /* 0x000fe400078e0208 */
[----:B------:R-:W-:Y:S02]  /*3c80*/  IMAD R13, R3, R2, R13 ;  /* 0x00000002030d7224 */ /* 0x000fe400078e020d */
[----:B------:R-:W-:Y:S02]  /*3c90*/  IMAD R8, R9, R6, R8 ;  /* 0x0000000609087224 */ /* 0x000fe400078e0208 */
.L_x_68:
[----:B------:R-:W-:Y:S05]  /*3ca0*/  BRA.U UP1, `(.L_x_69) ;  /* 0x0000000101107547 */ /* 0x000fea000b800000 */
[----:B------:R-:W-:Y:S04]  /*3cb0*/  MOV R0, UR6 ;  /* 0x0000000600007c02 */ /* 0x000fe80008000f00 */
[----:B------:R-:W-:Y:S04]  /*3cc0*/  SHF.L.U32 R3, R0, 0x1f, RZ ;  /* 0x0000001f00037819 */ /* 0x000fe800000006ff */
[----:B------:R-:W2:Y:S02]  /*3cd0*/  SYNCS.PHASECHK.TRANS64.TRYWAIT P0, [UR7+0x58], R3 ;  /* 0x00005803ff0075a7 */ /* 0x000ea40008001107 */
[----:B--2---:R-:W-:Y:S05]  /*3ce0*/  @!P0 BRA `(.L_x_70) ;  /* 0x0000004800588947 */ /* 0x004fea0003800000 */
.L_x_69:
[----:B------:R-:W-:Y:S02]  /*3cf0*/  R2UR UR19, R21 ;  /* 0x00000000151372ca */ /* 0x000fe400000e0000 */
[----:B------:R-:W-:Y:S02]  /*3d00*/  R2UR UR18, R20 ;  /* 0x00000000141272ca */ /* 0x000fe400000e0000 */
[----:B------:R-:W-:Y:S02]  /*3d10*/  ISETP.NE.U32.AND P2, PT, RZ, UR4, PT ;  /* 0x00000004ff007c0c */ /* 0x000fe4000bf45070 */
[----:B------:R-:W-:Y:S02]  /*3d20*/  SHF.L.U32 R12, R31, 0x1f, RZ ;  /* 0x0000001f1f0c7819 */ /* 0x000fe400000006ff */
[----:B------:R-:W-:Y:S05]  /*3d30*/  ISETP.NE.AND.EX P2, PT, RZ, UR5, PT, P2 ;  /* 0x00000005ff007c0c */ /* 0x000fea000bf45320 */
[----:B------:R-:W-:Y:S02]  /*3d40*/  USHF.L.U32 UR19, UR19, 0x7, URZ ;  /* 0x0000000713137899 */ /* 0x000fe400080006ff */
[----:B------:R-:W-:Y:S01]  /*3d50*/  USHF.L.U32 UR18, UR18, 0x7, URZ ;  /* 0x0000000712127899 */ /* 0x000fe200080006ff */
[----:B------:R-:W-:Y:S11]  /*3d60*/  BRA.U !UP3, `(.L_x_71) ;  /* 0x000000010b347547 */ /* 0x000ff6000b800000 */
[----:B------:R-:W-:Y:S01]  /*3d70*/  UPLOP3.LUT UP0, UPT, UPT, UPT, UP2, 0x80, 0x8 ;  /* 0x000000000008789c */ /* 0x000fe20003f0f020 */
[----:B--2---:R-:W-:Y:S02]  /*3d80*/  HFMA2 R0, -RZ, RZ, 0, 5.9604644775390625e-08 ;  /* 0x00000001ff007431 */ /* 0x004fe400000001ff */
[----:B------:R-:W-:Y:S03]  /*3d90*/  IMAD.MOV.U32 R171, RZ, RZ, 0x1 ;  /* 0x00000001ffab7424 */ /* 0x000fe600078e00ff */
[----:B------:R-:W-:Y:S05]  /*3da0*/  PLOP3.LUT P0, PT, PT, PT, UP0, 0x80, 0x8 ;  /* 0x000000000008781c */ /* 0x000fea0003f0f008 */
[----:B------:R-:W2:Y:S01]  /*3db0*/  @UP0 LDCU.64 UR10, c[0x0][0x888] ;  /* 0x00011100ff0a07ac */ /* 0x000ea20008000a00 */
[----:B------:R-:W-:Y:S07]  /*3dc0*/  @UP0 UIMAD UR8, UR36, UR4, URZ ;  /* 0x00000004240802a4 */ /* 0x000fee000f8e02ff */
[----:B------:R-:W-:Y:S01]  /*3dd0*/  @!P0 PRMT R171, R0, 0x7610, R171 ;  /* 0x0000761000ab8816 */ /* 0x000fe200000000ab */
[----:B--2---:R-:W-:Y:S03]  /*3de0*/  @UP0 UIMAD.WIDE UR10, UR8, 0x4, UR10 ;  /* 0x00000004080a08a5 */ /* 0x004fe6000f8e020a */
[----:B------:R-:W2:Y:S03]  /*3df0*/  @!UP0 LDCU UR8, c[0x0][0x880] ;  /* 0x00011000ff0887ac */ /* 0x000ea60008000800 */
[----:B------:R-:W-:Y:S01]  /*3e00*/  IMAD.U32 R10, RZ, RZ, UR10 ;  /* 0x0000000aff0a7e24 */ /* 0x000fe2000f8e00ff */
[----:B------:R-:W-:Y:S05]  /*3e10*/  MOV R11, UR11 ;  /* 0x0000000b000b7c02 */ /* 0x000fea0008000f00 */
[----:B-----5:R3:W5:Y:S02]  /*3e20*/  @P0 LDG.E R81, desc[UR46][R10.64] ;  /* 0x0000002e0a510981 */ /* 0x020764000c1e1900 */
[----:B--23--:R-:W-:Y:S07]  /*3e30*/  @!P0 IMAD.U32 R81, RZ, RZ, UR8 ;  /* 0x00000008ff518e24 */ /* 0x00cfee000f8e00ff */
.L_x_71:
[----:B-----5:R-:W-:Y:S01]  /*3e40*/  @!P2 FSETP.EQ.AND P0, PT, R81, RZ, PT ;  /* 0x000000ff5100a20b */ /* 0x020fe20003f02000 */
[----:B------:R-:W-:Y:S01]  /*3e50*/  @!UPT UIADD3 URZ, UPT, UPT, URZ, URZ, URZ ;  /* 0x000000fffffff290 */ /* 0x000fe2000fffe0ff */
[----:B------:R-:W-:Y:S11]  /*3e60*/  @!P2 BRA `(.L_x_72) ;  /* 0x000000000014a947 */ /* 0x000ff60003800000 */
[----:B------:R-:W-:Y:S02]  /*3e70*/  LOP3.LUT P2, RZ, R171, 0xff, RZ, 0xc0, !PT ;  /* 0x000000ffabff7812 */ /* 0x000fe4000784c0ff */
[----:B------:R-:W-:Y:S04]  /*3e80*/  PLOP3.LUT P0, PT, PT, PT, UP0, 0x80, 0x8 ;  /* 0x000000000008781c */ /* 0x000fe80003f0f008 */
[----:B------:R-:W-:Y:S07]  /*3e90*/  PLOP3.LUT P0, PT, P0, PT, PT, 0x8, 0x80 ;  /* 0x000000000080781c */ /* 0x000fee000070e170 */
[----:B------:R-:W-:Y:S11]  /*3ea0*/  @P2 FSETP.EQ.AND P0, PT, R81, RZ, PT ;  /* 0x000000ff5100220b */ /* 0x000ff60003f02000 */
[----:B------:R-:W-:Y:S02]  /*3eb0*/  @!UPT UIADD3 URZ, UPT, UPT, URZ, URZ, URZ ;  /* 0x000000fffffff290 */ /* 0x000fe4000fffe0ff */
.L_x_72:
[----:B------:R-:W3:Y:S01]  /*3ec0*/  SYNCS.PHASECHK.TRANS64.TRYWAIT P2, [UR7+0x40], R12 ;  /* 0x0000400cff0075a7 */ /* 0x000ee20008041107 */
[----:B------:R-:W-:Y:S04]  /*3ed0*/  ELECT P4, URZ, PT ;  /* 0x0000000000ff782f */ /* 0x000fe80003880000 */
[----:B------:R-:W-:Y:S11]  /*3ee0*/  PLOP3.LUT P4, PT, P0, P4, PT, 0xf2, 0x2f ;  /* 0x00000000002f781c */ /* 0x000ff60000789e72 */
[----:B------:R-:W-:Y:S02]  /*3ef0*/  @!UPT UIADD3 URZ, UPT, UPT, URZ, URZ, URZ ;  /* 0x000000fffffff290 */ /* 0x000fe4000fffe0ff */
[----:B-1----:R-:W-:Y:S05]  /*3f00*/  @!P4 IADD3 R21, P0, PT, R32, 0x580, RZ ;  /* 0x000005802015c810 */ /* 0x002fea0007f1e0ff */
[----:B------:R-:W-:Y:S01]  /*3f10*/  @!P4 IMAD.X R20, RZ, RZ, R33, P0 ;  /* 0x000000ffff14c224 */ /* 0x000fe200000e0621 */
[----:B---3--:R-:W-:Y:S07]  /*3f20*/  @!P2 BRA `(.L_x_73) ;  /* 0x0000004400e0a947 */ /* 0x008fee0003800000 */
.L_x_133:
[----:B------:R-:W3:Y:S01]  /*3f30*/  LDC.64 R14, c[0x0][0xb10] ;  /* 0x0002c400ff0e7b82 */ /* 0x000ee20000000a00 */
[----:B------:R-:W-:Y:S01]  /*3f40*/  @!P4 R2UR UR8, R20 ;  /* 0x000000001408c2ca */ /* 0x000fe200000e0000 */
[----:B------:R-:W-:Y:S01]  /*3f50*/  VOTEU.ALL UP1, P4 ;  /* 0x0000000000ff7886 */ /* 0x000fe20002020000 */
[----:B------:R-:W-:Y:S01]  /*3f60*/  @!P4 R2UR UR9, R21 ;  /* 0x000000001509c2ca */ /* 0x000fe200000e0000 */
[----:B------:R-:W-:Y:S01]  /*3f70*/  UMOV UR10, 0x0 ;  /* 0x00000000000a7882 */ /* 0x000fe20000000000 */
[----:B------:R-:W-:Y:S03]  /*3f80*/  UMOV UR11, 0x10000000 ;  /* 0x10000000000b7882 */ /* 0x000fe60000000000 */
[----:B------:R-:W5:Y:S01]  /*3f90*/  LDC.64 R10, c[0x0][0xb18] ;  /* 0x0002c600ff0a7b82 */ /* 0x000f620000000a00 */
[----:B------:R-:W-:Y:S01]  /*3fa0*/  @!UP1 UIADD3 UR16, UPT, UPT, UR7, 0x200, URZ ;  /* 0x0000020007109890 */ /* 0x000fe2000fffe0ff */
[----:B------:R-:W-:Y:S01]  /*3fb0*/  @P3 SHF.R.U32.HI R28, RZ, 0x10, R25 ;  /* 0x00000010ff1c3819 */ /* 0x000fe20000011619 */
[----:B------:R-:W-:Y:S01]  /*3fc0*/  VOTEU.ALL UP1, P4 ;  /* 0x0000000000ff7886 */ /* 0x000fe20002020000 */
[----:B------:R-:W-:Y:S01]  /*3fd0*/  UMOV UR20, UR36 ;  /* 0x0000002400147c82 */ /* 0x000fe20008000000 */
[----:B------:R-:W-:Y:S03]  /*3fe0*/  VIADD R30, R30, 0x1 ;  /* 0x000000011e1e7836 */ /* 0x000fe60000000000 */
[----:B--2---:R-:W2:Y:S01]  /*3ff0*/  @!P1 LDC R0, c[0x0][0xb20] ;  /* 0x0002c800ff009b82 */ /* 0x004ea20000000800 */
[----:B------:R-:W-:Y:S01]  /*4000*/  IMAD.U32 R21, RZ, RZ, UR8 ;  /* 0x00000008ff157e24 */ /* 0x000fe2000f8e00ff */
[----:B------:R-:W-:Y:S06]  /*4010*/  UPRMT UR8, UR37, 0x654, UR17 ;  /* 0x0000065425087896 */ /* 0x000fec0008000011 */
[----:B-1----:R-:W1:Y:S01]  /*4020*/  @!P1 LDC R3, c[0x0][0xb0c] ;  /* 0x0002c300ff039b82 */ /* 0x002e620000000800 */
[----:B------:R-:W-:Y:S01]  /*4030*/  IMAD.U32 R20, RZ, RZ, UR9 ;  /* 0x00000009ff147e24 */ /* 0x000fe2000f8e00ff */
[----:B------:R-:W-:Y:S04]  /*4040*/  @!P4 R2UR UR15, R21 ;  /* 0x00000000150fc2ca */ /* 0x000fe800000e0000 */
[----:B------:R-:W-:Y:S01]  /*4050*/  @!P4 R2UR UR14, R20 ;  /* 0x00000000140ec2ca */ /* 0x000fe200000e0000 */
[----:B------:R-:W-:Y:S11]  /*4060*/  @!P4 IMAD.MOV.U32 R20, RZ, RZ, 0x2000 ;  /* 0x00002000ff14c424 */ /* 0x000ff600078e00ff */
[----:B------:R-:W-:Y:S01]  /*4070*/  @!UPT UIADD3 URZ, UPT, UPT, URZ, URZ, URZ ;  /* 0x000000fffffff290 */ /* 0x000fe2000fffe0ff */
[----:B------:R1:W-:Y:S01]  /*4080*/  @!UP1 UTMALDG.3D [UR16], [UR14], desc[UR10] ;  /* 0x00000a100e0095b4 */ /* 0x0003e20008011000 */
[----:B------:R1:W-:Y:S02]  /*4090*/  @!P4 SYNCS.ARRIVE.TRANS64.RED.A0TR RZ, [UR7+0x30], R20 ;  /* 0x00003014ffffc9a7 */ /* 0x0003e40008300407 */
[----:B-1----:R-:W-:Y:S01]  /*40a0*/  @!P1 ISETP.NE.AND P2, PT, R3, 0x1, PT ;  /* 0x000000010300980c */ /* 0x002fe20003f45270 */
[C---:B---3--:R-:W-:Y:S01]  /*40b0*/  @!P1 IMAD.HI.U32 R14, R13.reuse, R14, RZ ;  /* 0x0000000e0d0e9227 */ /* 0x048fe200078e00ff */
[----:B-----5:R-:W-:Y:S03]  /*40c0*/  @!P1 ISETP.NE.AND P0, PT, R10, 0x1, PT ;  /* 0x000000010a00980c */ /* 0x020fe60003f05270 */
[C---:B------:R-:W-:Y:S01]  /*40d0*/  @!P1 IMAD.HI.U32 R11, R8.reuse, R11, RZ ;  /* 0x0000000b080b9227 */ /* 0x040fe200078e00ff */
[----:B------:R-:W-:Y:S04]  /*40e0*/  @!P1 SHF.R.U32.HI R14, RZ, R15, R14 ;  /* 0x0000000fff0e9219 */ /* 0x000fe8000001160e */
[----:B--2---:R-:W-:Y:S01]  /*40f0*/  @!P1 SHF.R.U32.HI R9, RZ, R0, R11 ;  /* 0x00000000ff099219 */ /* 0x004fe2000001160b */
[----:B------:R-:W-:Y:S01]  /*4100*/  SYNCS.ARRIVE.TRANS64.RED.A1T0 RZ, [UR8], RZ ;  /* 0x000000ffffff79a7 */ /* 0x000fe20008100408 */
[----:B------:R-:W-:Y:S02]  /*4110*/  @!P1 SEL R14, R13, R14, !P2 ;  /* 0x0000000e0d0e9207 */ /* 0x000fe40005000000 */
[----:B------:R-:W-:Y:S01]  /*4120*/  @!P1 SEL R9, R8, R9, !P0 ;  /* 0x0000000908099207 */ /* 0x000fe20004000000 */
[----:B------:R-:W1:Y:S04]  /*4130*/  SYNCS.PHASECHK.TRANS64.TRYWAIT P5, [UR7+0x48], R12 ;  /* 0x0000480cff0075a7 */ /* 0x000e6800080a1107 */
[----:B------:R-:W-:Y:S02]  /*4140*/  @!P1 IMAD.IADD R0, R9, 0x1, -R14 ;  /* 0x0000000109009824 */ /* 0x000fe400078e0a0e */
[----:B------:R-:W-:Y:S02]  /*4150*/  @!P1 IMAD.IADD R9, R14, 0x1, -R9 ;  /* 0x000000010e099824 */ /* 0x000fe400078e0a09 */
[----:B------:R-:W-:Y:S02]  /*4160*/  @!P1 IMAD R13, R0, R3, R13 ;  /* 0x00000003000d9224 */ /* 0x000fe400078e020d */
[----:B------:R-:W-:Y:S01]  /*4170*/  @!P1 IMAD R8, R9, R10, R8 ;  /* 0x0000000a09089224 */ /* 0x000fe200078e0208 */
[----:B-1----:R-:W-:Y:S06]  /*4180*/  @!P5 BRA `(.L_x_74) ;  /* 0x000000440060d947 */ /* 0x002fec0003800000 */
.L_x_135:
[----:B-1----:R-:W-:Y:S01]  /*4190*/  @!P4 IADD3 R3, P0, PT, R32, 0x580, RZ ;  /* 0x000005802003c810 */ /* 0x002fe20007f1e0ff */
[----:B------:R-:W-:Y:S01]  /*41a0*/  VOTEU.ALL UP1, P4 ;  /* 0x0000000000ff7886 */ /* 0x000fe20002020000 */
[----:B------:R-:W-:Y:S01]  /*41b0*/  UMOV UR20, 0x0 ;  /* 0x0000000000147882 */ /* 0x000fe20000000000 */
[----:B------:R-:W-:Y:S01]  /*41c0*/  UMOV UR21, 0x10000000 ;  /* 0x1000000000157882 */ /* 0x000fe20000000000 */
[----:B------:R-:W-:Y:S01]  /*41d0*/  @!P4 R2UR UR9, R3 ;  /* 0x000000000309c2ca */ /* 0x000fe200000e0000 */
[----:B------:R-:W-:Y:S01]  /*41e0*/  @!P4 IMAD.X R0, RZ, RZ, R33, P0 ;  /* 0x000000ffff00c224 */ /* 0x000fe200000e0621 */
[----:B------:R-:W-:Y:S01]  /*41f0*/  @!UP1 UIADD3 UR10, UPT, UPT, UR18, 0x40, URZ ;  /* 0x00000040120a9890 */ /* 0x000fe2000fffe0ff */
[----:B------:R-:W-:Y:S01]  /*4200*/  ISETP.NE.AND P0, PT, R30, 0x2, PT ;  /* 0x000000021e00780c */ /* 0x000fe20003f05270 */
[----:B------:R-:W-:Y:S01]  /*4210*/  UMOV UR11, UR19 ;  /* 0x00000013000b7c82 */ /* 0x000fe20008000000 */
[----:B------:R-:W-:Y:S01]  /*4220*/  UMOV UR12, UR36 ;  /* 0x00000024000c7c82 */ /* 0x000fe20008000000 */
[----:B------:R-:W-:Y:S01]  /*4230*/  @!P4 R2UR UR8, R0 ;  /* 0x000000000008c2ca */ /* 0x000fe200000e0000 */
[----:B------:R-:W-:Y:S01]  /*4240*/  IMAD.IADD R20, R8, 0x1, R147 ;  /* 0x0000000108147824 */ /* 0x000fe200078e0293 */
[----:B------:R-:W-:Y:S01]  /*4250*/  @P3 R2UR UR36, R28 ;  /* 0x000000001c2432ca */ /* 0x000fe200000e0000 */
[----:B------:R-:W-:Y:S01]  /*4260*/  IMAD.IADD R21, R13, 0x1, R170 ;  /* 0x000000010d157824 */ /* 0x000fe200078e02aa */
[----:B------:R-:W-:Y:S02]  /*4270*/  SEL R0, RZ, 0x1, P0 ;  /* 0x00000001ff007807 */ /* 0x000fe40000000000 */
[----:B------:R-:W-:Y:S01]  /*4280*/  LOP3.LUT R31, R31, 0x1, RZ, 0x3c, !PT ;  /* 0x000000011f1f7812 */ /* 0x000fe200078e3cff */
[----:B------:R-:W-:Y:S01]  /*4290*/  IMAD.U32 R10, RZ, RZ, UR9 ;  /* 0x00000009ff0a7e24 */ /* 0x000fe2000f8e00ff */
[----:B------:R-:W-:Y:S01]  /*42a0*/  @!UP1 UIADD3 UR9, UPT, UPT, UR7, 0x38, URZ ;  /* 0x0000003807099890 */ /* 0x000fe2000fffe0ff */
[----:B------:R-:W-:Y:S02]  /*42b0*/  LOP3.LUT R29, R29, R0, RZ, 0x3c, !PT ;  /* 0x000000001d1d7212 */ /* 0x000fe400078e3cff */
[----:B------:R-:W-:Y:S02]  /*42c0*/  SEL R30, R30, RZ, P0 ;  /* 0x000000ff1e1e7207 */ /* 0x000fe40000000000 */
[----:B------:R-:W-:Y:S01]  /*42d0*/  IMAD.U32 R11, RZ, RZ, UR8 ;  /* 0x00000008ff0b7e24 */ /* 0x000fe2000f8e00ff */
[----:B------:R-:W-:Y:S01]  /*42e0*/  @!P4 R2UR UR14, R10 ;  /* 0x000000000a0ec2ca */ /* 0x000fe200000e0000 */
[----:B------:R-:W-:Y:S01]  /*42f0*/  @!UP1 UIADD3 UR8, UPT, UPT, UR7, 0x2200, URZ ;  /* 0x0000220007089890 */ /* 0x000fe2000fffe0ff */
[----:B------:R-:W-:Y:S02]  /*4300*/  VOTEU.ALL UP1, P4 ;  /* 0x0000000000ff7886 */ /* 0x000fe40002020000 */
[----:B------:R-:W-:Y:S11]  /*4310*/  @!P4 R2UR UR15, R11 ;  /* 0x000000000b0fc2ca */ /* 0x000ff600000e0000 */
[----:B------:R-:W-:Y:S02]  /*4320*/  @!UPT UIADD3 URZ, UPT, UPT, URZ, URZ, URZ ;  /* 0x000000fffffff290 */ /* 0x000fe4000fffe0ff */
[----:B------:R2:W-:Y:S01]  /*4330*/  @!UP1 UTMALDG.3D [UR8], [UR14], desc[UR20] ;  /* 0x000014080e0095b4 */ /* 0x0005e20008011000 */
[----:B------:R2:W-:Y:S01]  /*4340*/  @!P4 SYNCS.ARRIVE.TRANS64.RED.A0TR RZ, [UR7+0x38], R23 ;  /* 0x00003817ffffc9a7 */ /* 0x0005e20008300407 */
[----:B------:R-:W-:Y:S01]  /*4350*/  UPLOP3.LUT UP1, UPT, UPT, UPT, UPT, 0x80, 0x8 ;  /* 0x000000000008789c */ /* 0x000fe20003f2f070 */
[----:B------:R-:W-:Y:S01]  /*4360*/  SYNCS.ARRIVE.TRANS64.RED.A1T0 RZ, [UR13], RZ ;  /* 0x000000ffffff79a7 */ /* 0x000fe2000810040d */
[----:B------:R-:W-:Y:S09]  /*4370*/  @P3 BRA `(.L_x_75) ;  /* 0xfffffff400503947 */ /* 0x000ff2000383ffff */
[----:B------:R-:W-:-:S04]  /*4380*/  SHF.L.U32 R3, R31, 0x1f, RZ ;  /* 0x0000001f1f037819 */ /* 0x000fc800000006ff */
[----:B------:R-:W1:Y:S02]  /*4390*/  SYNCS.PHASECHK.TRANS64.TRYWAIT P0, [UR7+0x40], R3 ;  /* 0x00004003ff0075a7 */ /* 0x000e640008001107 */
[----:B-1----:R-:W-:Y:S05]  /*43a0*/  @!P0 BRA `(.L_x_76) ;  /* 0x0000004000f08947 */ /* 0x002fea0003800000 */
.L_x_137:
[----:B-1----:R-:W-:-:S07]  /*43b0*/  MOV R0, UR7 ;  /* 0x0000000700007c02 */ /* 0x002fce0008000f00 */
.L_x_77:
[----:B-1----:R-:W-:-:S04]  /*43c0*/  SHF.L.U32 R3, R31, 0x1f, RZ ;  /* 0x0000001f1f037819 */ /* 0x002fc800000006ff */
[----:B------:R1:W3:Y:S03]  /*43d0*/  SYNCS.PHASECHK.TRANS64.TRYWAIT P0, [R0+URZ+0x48], R3 ;  /* 0x00004803000075a7 */ /* 0x0002e600080011ff */
[----:B---3--:R-:W-:Y:S05]  /*43e0*/  @!P0 NANOSLEEP.SYNCS 0x989680 ;  /* 0x009896800000895d */ /* 0x008fea0003900000 */
[----:B------:R-:W3:Y:S02]  /*43f0*/  @!P0 SYNCS.PHASECHK.TRANS64 P0, [R0+URZ+0x48], R3 ;  /* 0x00004803000085a7 */ /* 0x000ee400080010ff */
[----:B--23--:R-:W-:Y:S05]  /*4400*/  @P0 EXIT ;  /* 0x000000000000094d */ /* 0x00cfea0003800000 */
[----:B------:R-:W-:Y:S05]  /*4410*/  BRA `(.L_x_77) ;  /* 0xfffffffc00e87947 */ /* 0x000fea000383ffff */
.L_x_66:
[----:B------:R-:W-:-:S06]  /*4420*/  UISETP.GE.AND UP1, UPT, UR8, 0x4, UPT ;  /* 0x000000040800788c */ /* 0x000fcc000bf26270 */
[----:B------:R-:W-:-:S13]  /*4430*/  PLOP3.LUT P0, PT, PT, PT, UP1, 0x80, 0x8 ;  /* 0x000000000008781c */ /* 0x000fda0003f0f018 */
[----:B------:R-:W-:Y:S05]  /*4440*/  @!P0 EXIT ;  /* 0x000000000000894d */ /* 0x000fea0003800000 */
[----:B------:R-:W-:Y:S01]  /*4450*/  BAR.SYNC.DEFER_BLOCKING 0x6, 0xa0 ;  /* 0x0182800000007b1d */ /* 0x000fe20000010000 */
[C---:B------:R-:W-:Y:S01]  /*4460*/  IMAD.SHL.U32 R3, R189.reuse, 0x40, RZ ;  /* 0x00000040bd037824 */ /* 0x040fe200078e00ff */
[C---:B------:R-:W-:Y:S01]  /*4470*/  LOP3.LUT R193, R189.reuse, 0x60, RZ, 0xc0, !PT ;  /* 0x00000060bdc17812 */ /* 0x040fe200078ec0ff */
[C---:B------:R-:W-:Y:S01]  /*4480*/  IMAD.SHL.U32 R172, R189.reuse, 0x8, RZ ;  /* 0x00000008bdac7824 */ /* 0x040fe200078e00ff */
[C---:B------:R-:W-:Y:S01]  /*4490*/  LOP3.LUT R191, R189.reuse, 0x2, RZ, 0xc0, !PT ;  /* 0x00000002bdbf7812 */ /* 0x040fe200078ec0ff */
[----:B------:R-:W-:Y:S01]  /*44a0*/  IMAD.U32 R79, R189, 0x10000, RZ ;  /* 0x00010000bd4f7824 */ /* 0x000fe200078e00ff */
[----:B------:R-:W-:Y:S02]  /*44b0*/  UMOV UR49, 0x400 ;  /* 0x0000040000317882 */ /* 0x000fe40000000000 */
[----:B------:R-:W1:Y:S01]  /*44c0*/  LDC R177, c[0x0][0x370] ;  /* 0x0000dc00ffb17b82 */ /* 0x000e620000000800 */
[----:B------:R-:W-:Y:S01]  /*44d0*/  ULEA UR49, UR37, UR49, 0x18 ;  /* 0x0000003125317291 */ /* 0x000fe2000f8ec0ff */
[----:B------:R-:W-:Y:S01]  /*44e0*/  LOP3.LUT R5, R3, 0x180, RZ, 0xc0, !PT ;  /* 0x0000018003057812 */ /* 0x000fe200078ec0ff */
[----:B------:R-:W-:Y:S01]  /*44f0*/  HFMA2 R195, -RZ, RZ, 0, 0 ;  /* 0x00000000ffc37431 */ /* 0x000fe200000001ff */
[----:B------:R-:W-:Y:S01]  /*4500*/  LOP3.LUT R79, R79, 0x600000, RZ, 0xc0, !PT ;  /* 0x006000004f4f7812 */ /* 0x000fe200078ec0ff */
[----:B------:R-:W-:Y:S01]  /*4510*/  UIADD3 UR4, UPT, UPT, UR49, 0x4200, URZ ;  /* 0x0000420031047890 */ /* 0x000fe2000fffe0ff */
[----:B------:R-:W-:Y:S01]  /*4520*/  LOP3.LUT R172, R5, 0x30, R172, 0xf8, !PT ;  /* 0x0000003005ac7812 */ /* 0x000fe200078ef8ac */
[----:B------:R-:W-:Y:S01]  /*4530*/  IMAD.MOV.U32 R76, RZ, RZ, RZ ;  /* 0x000000ffff4c7224 */ /* 0x000fe200078e00ff */
[----:B------:R-:W2:Y:S01]  /*4540*/  LDC R74, c[0x0][0xb0c] ;  /* 0x0002c300ff4a7b82 */ /* 0x000ea20000000800 */
[----:B------:R-:W-:-:S02]  /*4550*/  LOP3.LUT R189, R189, 0x4, RZ, 0xc0, !PT ;  /* 0x00000004bdbd7812 */ /* 0x000fc400078ec0ff */
[----:B------:R-:W-:Y:S02]  /*4560*/  CS2R R182, SRZ ;  /* 0x0000000000b67805 */ /* 0x000fe4000001ff00 */
[----:B------:R-:W-:Y:S02]  /*4570*/  LOP3.LUT R172, R172, 0x1e40, R3, 0xf8, !PT ;  /* 0x00001e40acac7812 */ /* 0x000fe400078ef803 */
[----:B------:R-:W-:Y:S02]  /*4580*/  CS2R R180, SRZ ;  /* 0x0000000000b47805 */ /* 0x000fe4000001ff00 */
[----:B------:R-:W-:Y:S01]  /*4590*/  IADD3 R188, PT, PT, -R189, 0x2, RZ ;  /* 0x00000002bdbc7810 */ /* 0x000fe20007ffe1ff */
[----:B------:R-:W-:Y:S01]  /*45a0*/  IMAD.MOV R176, RZ, RZ, -R191 ;  /* 0x000000ffffb07224 */ /* 0x000fe200078e0abf */
[----:B------:R-:W-:Y:S01]  /*45b0*/  MOV R192, UR4 ;  /* 0x0000000400c07c02 */ /* 0x000fe20008000f00 */
[----:B------:R-:W4:Y:S01]  /*45c0*/  LDC R174, c[0x0][0xb20] ;  /* 0x0002c800ffae7b82 */ /* 0x000f220000000800 */
[----:B------:R-:W3:Y:S01]  /*45d0*/  LDS R0, [UR49+0x110] ;  /* 0x00011031ff007984 */ /* 0x000ee20008000800 */
[----:B------:R-:W-:Y:S01]  /*45e0*/  VIADD R190, R172, UR49 ;  /* 0x00000031acbe7c36 */ /* 0x000fe20008000000 */
[----:B------:R-:W1:Y:S01]  /*45f0*/  LDCU.64 UR52, c[0x0][0x348] ;  /* 0x00006900ff3477ac */ /* 0x000e620008000a00 */
[----:B------:R-:W-:-:S02]  /*4600*/  IMAD.MOV R175, RZ, RZ, -R189 ;  /* 0x000000ffffaf7224 */ /* 0x000fc400078e0abd */
[----:B------:R-:W-:Y:S01]  /*4610*/  VIADD R190, R190, 0x200 ;  /* 0x00000200bebe7836 */ /* 0x000fe20000000000 */
[----:B------:R-:W1:Y:S01]  /*4620*/  LDCU.64 UR38, c[0x0][0x888] ;  /* 0x00011100ff2677ac */ /* 0x000e620008000a00 */
[----:B------:R-:W1:Y:S01]  /*4630*/  LDC R73, c[0x0][0xb30] ;  /* 0x0002cc00ff497b82 */ /* 0x000e620000000800 */
[----:B------:R-:W1:Y:S01]  /*4640*/  LDCU.64 UR44, c[0x0][0x890] ;  /* 0x00011200ff2c77ac */ /* 0x000e620008000a00 */
[----:B------:R-:W-:-:S06]  /*4650*/  UIADD3 UR48, UPT, UPT, UR49, 0x200, URZ ;  /* 0x0000020031307890 */ /* 0x000fcc000fffe0ff */
[----:B------:R-:W1:Y:S08]  /*4660*/  LDC.64 R168, c[0x0][0xb10] ;  /* 0x0002c400ffa87b82 */ /* 0x000e700000000a00 */
[----:B------:R-:W1:Y:S08]  /*4670*/  LDC.64 R70, c[0x0][0xb18] ;  /* 0x0002c600ff467b82 */ /* 0x000e700000000a00 */
[----:B------:R-:W1:Y:S08]  /*4680*/  LDC.64 R68, c[0x0][0xb28] ;  /* 0x0002ca00ff447b82 */ /* 0x000e700000000a00 */
[----:B------:R-:W1:Y:S01]  /*4690*/  LDC.64 R166, c[0x0][0x8b0] ;  /* 0x00022c00ffa67b82 */ /* 0x000e620000000a00 */
[----:B---3--:R-:W-:-:S07]  /*46a0*/  IMAD.IADD R79, R0, 0x1, R79 ;  /* 0x00000001004f7824 */ /* 0x008fce00078e024f */
[----:B------:R-:W3:Y:S08]  /*46b0*/  LDC.64 R164, c[0x0][0x8a8] ;  /* 0x00022a00ffa47b82 */ /* 0x000ef00000000a00 */
[----:B--2-4-:R-:W1:Y:S02]  /*46c0*/  LDC R178, c[0x0][0x374] ;  /* 0x0000dd00ffb27b82 */ /* 0x014e640000000800 */
.L_x_104:
[C---:B------:R-:W-:Y:S02]  /*46d0*/  LEA R0, R195.reuse, UR49, 0x3 ;  /* 0x00000031c3007c11 */ /* 0x040fe4000f8e18ff */
[----:B------:R-:W-:Y:S02]  /*46e0*/  SHF.L.U32 R3, R182, 0x1f, RZ ;  /* 0x0000001fb6037819 */ /* 0x000fe400000006ff */
[----:B------:R-:W-:Y:S02]  /*46f0*/  LEA R16, R195, UR49, 0x4 ;  /* 0x00000031c3107c11 */ /* 0x000fe4000f8e20ff */
[----:B------:R-:W2:Y:S02]  /*4700*/  SYNCS.PHASECHK.TRANS64.TRYWAIT P0, [R0+URZ+0x60], R3 ;  /* 0x00006003000075a7 */ /* 0x000ea400080011ff */
[----:B-12---:R-:W-:Y:S05]  /*4710*/  @!P0 BRA `(.L_x_78) ;  /* 0x00000040002c8947 */ /* 0x006fea0003800000 */
.L_x_138:
[----:B------:R-:W4:Y:S01]  /*4720*/  LDC.64 R12, c[0x0][0xb10] ;  /* 0x0002c400ff0c7b82 */ /* 0x000f220000000a00 */
[----:B------:R-:W3:Y:S01]  /*4730*/  LDS.128 R16, [R16+0xf0] ;  /* 0x0000f00010107984 */ /* 0x000ee20000000c00 */
[----:B-1----:R-:W-:Y:S01]  /*4740*/  ISETP.NE.AND P1, PT, R73, 0x1, PT ;  /* 0x000000014900780c */ /* 0x002fe20003f25270 */
[----:B--2---:R-:W-:Y:S01]  /*4750*/  VIADD R0, R0, 0x70 ;  /* 0x0000007000007836 */ /* 0x004fe20000000000 */
[----:B------:R-:W-:Y:S04]  /*4760*/  ISETP.GE.AND P0, PT, R72, 0x1, PT ;  /* 0x000000014800780c */ /* 0x000fe80003f06270 */
[----:B------:R-:W1:Y:S01]  /*4770*/  LDC.64 R10, c[0x0][0xb18] ;  /* 0x0002c600ff0a7b82 */ /* 0x000e620000000a00 */
[----:B------:R-:W-:Y:S01]  /*4780*/  PRMT R0, RZ, 0x654, R0 ;  /* 0x00000654ff007816 */ /* 0x000fe20000000000 */
[----:B------:R-:W-:Y:S01]  /*4790*/  @!PT LDS RZ, [RZ] ;  /* 0x00000000fffff984 */ /* 0x000fe20000000800 */
[----:B------:R-:W-:Y:S01]  /*47a0*/  @!PT LDS RZ, [RZ] ;  /* 0x00000000fffff984 */ /* 0x000fe20000000800 */
[----:B------:R-:W-:Y:S01]  /*47b0*/  @!PT LDS RZ, [RZ] ;  /* 0x00000000fffff984 */ /* 0x000fe20000000800 */
[----:B------:R-:W-:Y:S01]  /*47c0*/  @!PT LDS RZ, [RZ] ;  /* 0x00000000fffff984 */ /* 0x000fe20000000800 */
[----:B------:R2:W-:Y:S06]  /*47d0*/  MEMBAR.ALL.CTA ;  /* 0x0000000000007992 */ /* 0x0005ec0000008000 */
[----:B--2---:R-:W2:Y:S01]  /*47e0*/  FENCE.VIEW.ASYNC.S ;  /* 0x00000000000073c6 */ /* 0x004ea20000000000 */
[----:B------:R-:W1:Y:S08]  /*47f0*/  @!P1 LDC R14, c[0x0][0xb20] ;  /* 0x0002c800ff0e9b82 */ /* 0x000e700000000800 */
[----:B------:R-:W1:Y:S01]  /*4800*/  @!P1 LDC R9, c[0x0][0xb0c] ;  /* 0x0002c300ff099b82 */ /* 0x000e620000000800 */
[----:B--2---:R2:W-:Y:S01]  /*4810*/  SYNCS.ARRIVE.TRANS64.RED.A1T0 RZ, [R0+URZ], RZ ;  /* 0x000000ff00ff79a7 */ /* 0x0045e200081004ff */
[----:B---3--:R-:W-:Y:S04]  /*4820*/  LOP3.LUT P4, RZ, R18, 0x1, RZ, 0xc0, !PT ;  /* 0x0000000112ff7812 */ /* 0x008fe8000788c0ff */
[----:B------:R-:W-:Y:S09]  /*4830*/  P2R R194, PR, RZ, 0x10 ;  /* 0x00000010ffc27803 */ /* 0x000ff20000000000 */
[----:B------:R-:W-:Y:S02]  /*4840*/  @P4 MOV R77, R16 ;  /* 0x00000010004d4202 */ /* 0x000fe40000000f00 */
[----:B------:R-:W-:Y:S01]  /*4850*/  @P4 LOP3.LUT R75, R17, 0xffff, RZ, 0xc0, !PT ;  /* 0x0000ffff114b4812 */ /* 0x000fe200078ec0ff */
[----:B--2-4-:R-:W-:Y:S06]  /*4860*/  @!P0 BRA `(.L_x_79) ;  /* 0x0000000000a48947 */ /* 0x014fec0003800000 */
[----:B------:R-:W-:Y:S01]  /*4870*/  IMAD.HI.U32 R23, R178, R71, RZ ;  /* 0x00000047b2177227 */ /* 0x000fe200078e00ff */
[----:B------:R-:W-:Y:S02]  /*4880*/  ISETP.NE.AND P0, PT, R70, 0x1, PT ;  /* 0x000000014600780c */ /* 0x000fe40003f05270 */
[----:B------:R-:W-:Y:S01]  /*4890*/  ISETP.NE.AND P2, PT, R72, 0x1, PT ;  /* 0x000000014800780c */ /* 0x000fe20003f45270 */
[----:B------:R-:W-:Y:S01]  /*48a0*/  IMAD.HI.U32 R22, R177, R168, RZ ;  /* 0x000000a8b1167227 */ /* 0x000fe200078e00ff */
[----:B------:R-:W-:Y:S02]  /*48b0*/  SHF.R.U32.HI R23, RZ, R174, R23 ;  /* 0x000000aeff177219 */ /* 0x000fe40000011617 */
[----:B------:R-:W-:Y:S01]  /*48c0*/  ISETP.NE.AND P3, PT, R74, 0x1, PT ;  /* 0x000000014a00780c */ /* 0x000fe20003f65270 */
[----:B------:R-:W-:Y:S01]  /*48d0*/  IMAD.HI.U32 R26, R77, R168, RZ ;  /* 0x000000a84d1a7227 */ /* 0x000fe200078e00ff */
[----:B------:R-:W-:Y:S02]  /*48e0*/  SHF.R.U32.HI R22, RZ, R169, R22 ;  /* 0x000000a9ff167219 */ /* 0x000fe40000011616 */
[----:B------:R-:W-:Y:S01]  /*48f0*/  SEL R3, R178, R23, !P0 ;  /* 0x00000017b2037207 */ /* 0x000fe20004000000 */
[----:B------:R-:W-:Y:S01]  /*4900*/  IMAD.HI.U32 R23, R75, R71, RZ ;  /* 0x000000474b177227 */ /* 0x000fe200078e00ff */
[----:B------:R-:W-:Y:S02]  /*4910*/  SEL R7, R177, R22, !P3 ;  /* 0x00000016b1077207 */ /* 0x000fe40005800000 */
[----:B------:R-:W-:Y:S01]  /*4920*/  SHF.R.U32.HI R26, RZ, R169, R26 ;  /* 0x000000a9ff1a7219 */ /* 0x000fe2000001161a */
[-C--:B------:R-:W-:Y:S04]  /*4930*/  IMAD.HI.U32 R22, R3, R68.reuse, RZ ;  /* 0x0000004403167227 */ /* 0x080fe800078e00ff */
[----:B------:R-:W-:Y:S01]  /*4940*/  IMAD.HI.U32 R24, R7, R68, RZ ;  /* 0x0000004407187227 */ /* 0x000fe200078e00ff */
[-C--:B------:R-:W-:Y:S02]  /*4950*/  @P2 SHF.R.U32.HI R3, RZ, R69.reuse, R22 ;  /* 0x00000045ff032219 */ /* 0x080fe40000011616 */
[----:B------:R-:W-:Y:S02]  /*4960*/  SHF.R.U32.HI R22, RZ, R174, R23 ;  /* 0x000000aeff167219 */ /* 0x000fe40000011617 */
[----:B------:R-:W-:Y:S01]  /*4970*/  @P2 SHF.R.U32.HI R7, RZ, R69, R24 ;  /* 0x00000045ff072219 */ /* 0x000fe20000011618 */
[C---:B------:R-:W-:Y:S01]  /*4980*/  IMAD R2, R72.reuse, R3, RZ ;  /* 0x0000000348027224 */ /* 0x040fe200078e02ff */
[----:B------:R-:W-:Y:S02]  /*4990*/  SEL R5, R75, R22, !P0 ;  /* 0x000000164b057207 */ /* 0x000fe40004000000 */
[----:B------:R-:W-:Y:S01]  /*49a0*/  SEL R3, R77, R26, !P3 ;  /* 0x0000001a4d037207 */ /* 0x000fe20005800000 */
[----:B------:R-:W-:Y:S01]  /*49b0*/  IMAD R4, R72, R7, RZ ;  /* 0x0000000748047224 */ /* 0x000fe200078e02ff */
[C---:B------:R-:W-:Y:S01]  /*49c0*/  ISETP.GE.AND P0, PT, R5.reuse, R2, PT ;  /* 0x000000020500720c */ /* 0x040fe20003f06270 */
[----:B------:R-:W-:Y:S03]  /*49d0*/  IMAD.HI.U32 R6, R5, R68, RZ ;  /* 0x0000004405067227 */ /* 0x000fe600078e00ff */
[----:B------:R-:W-:Y:S01]  /*49e0*/  ISETP.GE.OR P0, PT, R3, R4, P0 ;  /* 0x000000040300720c */ /* 0x000fe20000706670 */
[----:B------:R-:W-:Y:S01]  /*49f0*/  IMAD.MOV R4, RZ, RZ, -R3 ;  /* 0x000000ffff047224 */ /* 0x000fe200078e0a03 */
[-C--:B------:R-:W-:Y:S03]  /*4a00*/  SHF.R.U32.HI R6, RZ, R69.reuse, R6 ;  /* 0x00000045ff067219 */ /* 0x080fe60000011606 */
[----:B------:R-:W-:Y:S01]  /*4a10*/  IMAD R77, R74, R4, R77 ;  /* 0x000000044a4d7224 */ /* 0x000fe200078e024d */
[----:B------:R-:W-:Y:S05]  /*4a20*/  SEL R15, R5, R6, !P2 ;  /* 0x00000006050f7207 */ /* 0x000fea0005000000 */
[----:B------:R-:W-:Y:S02]  /*4a30*/  IMAD.MOV R6, RZ, RZ, -R15 ;  /* 0x000000ffff067224 */ /* 0x000fe400078e0a0f */
[C---:B------:R-:W-:Y:S04]  /*4a40*/  @!P0 IMAD.HI.U32 R2, R3.reuse, R68, RZ ;  /* 0x0000004403028227 */ /* 0x040fe800078e00ff */
[----:B------:R-:W-:Y:S01]  /*4a50*/  IMAD R6, R72, R6, R5 ;  /* 0x0000000648067224 */ /* 0x000fe200078e0205 */
[----:B------:R-:W-:Y:S04]  /*4a60*/  @!P0 SHF.R.U32.HI R2, RZ, R69, R2 ;  /* 0x00000045ff028219 */ /* 0x000fe80000011602 */
[----:B------:R-:W-:Y:S02]  /*4a70*/  @!P0 SEL R0, R3, R2, !P2 ;  /* 0x0000000203008207 */ /* 0x000fe40005000000 */
[----:B------:R-:W-:Y:S02]  /*4a80*/  IADD3 R2, PT, PT, -R5, RZ, RZ ;  /* 0x000000ff05027210 */ /* 0x000fe40007ffe1ff */
[----:B------:R-:W-:Y:S01]  /*4a90*/  @!P0 IADD3 R8, PT, PT, R15, -R0, RZ ;  /* 0x800000000f088210 */ /* 0x000fe20007ffe0ff */
[----:B------:R-:W-:Y:S02]  /*4aa0*/  @!P0 IMAD R0, R7, R6, R0 ;  /* 0x0000000607008224 */ /* 0x000fe400078e0200 */
[----:B------:R-:W-:Y:S02]  /*4ab0*/  IMAD R75, R70, R2, R75 ;  /* 0x00000002464b7224 */ /* 0x000fe400078e024b */
[----:B------:R-:W-:Y:S02]  /*4ac0*/  @!P0 IMAD R5, R8, R72, R3 ;  /* 0x0000004808058224 */ /* 0x000fe400078e0203 */
[----:B------:R-:W-:Y:S04]  /*4ad0*/  @!P0 IMAD.MOV.U32 R3, RZ, RZ, R0 ;  /* 0x000000ffff038224 */ /* 0x000fe800078e0000 */
[----:B------:R-:W-:Y:S02]  /*4ae0*/  IMAD R77, R3, R74, R77 ;  /* 0x0000004a034d7224 */ /* 0x000fe400078e024d */
[----:B------:R-:W-:Y:S07]  /*4af0*/  IMAD R75, R5, R70, R75 ;  /* 0x00000046054b7224 */ /* 0x000fee00078e024b */
.L_x_79:
[----:B-1----:R-:W-:Y:S01]  /*4b00*/  @!P1 ISETP.NE.AND P0, PT, R10, 0x1, PT ;  /* 0x000000010a00980c */ /* 0x002fe20003f05270 */
[----:B------:R-:W-:Y:S01]  /*4b10*/  @!P1 IMAD.HI.U32 R0, R77, R12, RZ ;  /* 0x0000000c4d009227 */ /* 0x000fe200078e00ff */
[----:B------:R-:W-:Y:S01]  /*4b20*/  @!P1 ISETP.NE.AND P2, PT, R9, 0x1, PT ;  /* 0x000000010900980c */ /* 0x000fe20003f45270 */
[----:B------:R-:W-:Y:S01]  /*4b30*/  ULOP3.LUT UP0, URZ, UR48, 0x1b0, URZ, 0xc0, !UPT ;  /* 0x000001b030ff7892 */ /* 0x000fe2000f80c0ff */
[----:B------:R-:W-:Y:S01]  /*4b40*/  R2UR UR42, R21 ;  /* 0x00000000152a72ca */ /* 0x000fe200000e0000 */
[----:B------:R-:W-:Y:S01]  /*4b50*/  @!P1 IMAD.HI.U32 R3, R75, R11, RZ ;  /* 0x0000000b4b039227 */ /* 0x000fe200078e00ff */
[----:B------:R-:W-:Y:S02]  /*4b60*/  @!P1 SHF.R.U32.HI R0, RZ, R13, R0 ;  /* 0x0000000dff009219 */ /* 0x000fe40000011600 */
[----:B------:R-:W-:Y:S01]  /*4b70*/  R2UR UR41, R20 ;  /* 0x00000000142972ca */ /* 0x000fe200000e0000 */
[----:B------:R-:W-:Y:S01]  /*4b80*/  VIADD R195, R195, 0x1 ;  /* 0x00000001c3c37836 */ /* 0x000fe20000000000 */
[----:B------:R-:W-:Y:S02]  /*4b90*/  @!P1 SHF.R.U32.HI R2, RZ, R14, R3 ;  /* 0x0000000eff029219 */ /* 0x000fe40000011603 */
[----:B------:R-:W-:Y:S02]  /*4ba0*/  @!P1 SEL R3, R77, R0, !P2 ;  /* 0x000000004d039207 */ /* 0x000fe40005000000 */
[----:B------:R-:W-:Y:S02]  /*4bb0*/  @!P1 SEL R2, R75, R2, !P0 ;  /* 0x000000024b029207 */ /* 0x000fe40004000000 */
[----:B------:R-:W-:Y:S01]  /*4bc0*/  @P4 SHF.R.U32.HI R179, RZ, 0x10, R17 ;  /* 0x00000010ffb34819 */ /* 0x000fe20000011611 */
[----:B------:R-:W-:Y:S02]  /*4bd0*/  USHF.L.U32 UR42, UR42, 0x7, URZ ;  /* 0x000000072a2a7899 */ /* 0x000fe400080006ff */
[----:B------:R-:W-:Y:S02]  /*4be0*/  @!P1 IMAD.IADD R0, R2, 0x1, -R3 ;  /* 0x0000000102009824 */ /* 0x000fe400078e0a03 */
[----:B------:R-:W-:Y:S01]  /*4bf0*/  @!P1 IMAD.IADD R2, R3, 0x1, -R2 ;  /* 0x0000000103029824 */ /* 0x000fe200078e0a02 */
[----:B------:R-:W-:Y:S01]  /*4c00*/  USHF.L.U32 UR41, UR41, 0x7, URZ ;  /* 0x0000000729297899 */ /* 0x000fe200080006ff */
[----:B------:R-:W-:Y:S02]  /*4c10*/  @!P1 IMAD R77, R0, R9, R77 ;  /* 0x00000009004d9224 */ /* 0x000fe400078e024d */
[----:B------:R-:W-:Y:S01]  /*4c20*/  @!P1 IMAD R75, R2, R10, R75 ;  /* 0x0000000a024b9224 */ /* 0x000fe200078e024b */
[----:B------:R-:W-:Y:S08]  /*4c30*/  BRA.U !UP0, `(.L_x_80) ;  /* 0x0000000108407547 */ /* 0x000ff0000b800000 */
[----:B------:R-:W1:Y:S01]  /*4c40*/  LDCU.64 UR8, c[0x4][0x80] ;  /* 0x01001000ff0877ac */ /* 0x000e620008000a00 */
[----:B------:R-:W-:Y:S01]  /*4c50*/  MOV R3, 0x0 ;  /* 0x0000000000037802 */ /* 0x000fe20000000f00 */
[----:B------:R-:W-:Y:S02]  /*4c60*/  HFMA2 R12, -RZ, RZ, 0, 5.9604644775390625e-08 ;  /* 0x00000001ff0c7431 */ /* 0x000fe400000001ff */
[----:B------:R-:W-:Y:S02]  /*4c70*/  IMAD.MOV.U32 R8, RZ, RZ, 0x70 ;  /* 0x00000070ff087424 */ /* 0x000fe400078e00ff */
[----:B------:R-:W-:Y:S01]  /*4c80*/  IMAD.MOV.U32 R13, RZ, RZ, RZ ;  /* 0x000000ffff0d7224 */ /* 0x000fe200078e00ff */
[----:B------:R-:W2:Y:S01]  /*4c90*/  LDCU.64 UR6, c[0x4][0x88] ;  /* 0x01001100ff0677ac */ /* 0x000ea20008000a00 */
[----:B------:R-:W3:Y:S01]  /*4ca0*/  LDC.64 R2, c[0x4][R3] ;  /* 0x0100000003027b82 */ /* 0x000ee20000000a00 */
[----:B------:R-:W4:Y:S01]  /*4cb0*/  LDCU.64 UR4, c[0x4][0x8] ;  /* 0x01000100ff0477ac */ /* 0x000f220008000a00 */
[----:B-1----:R-:W-:Y:S01]  /*4cc0*/  MOV R5, UR9 ;  /* 0x0000000900057c02 */ /* 0x002fe20008000f00 */
[----:B------:R-:W-:Y:S01]  /*4cd0*/  IMAD.U32 R4, RZ, RZ, UR8 ;  /* 0x00000008ff047e24 */ /* 0x000fe2000f8e00ff */
[----:B--2---:R-:W-:Y:S01]  /*4ce0*/  MOV R7, UR7 ;  /* 0x0000000700077c02 */ /* 0x004fe20008000f00 */
[----:B------:R-:W-:Y:S01]  /*4cf0*/  IMAD.U32 R6, RZ, RZ, UR6 ;  /* 0x00000006ff067e24 */ /* 0x000fe2000f8e00ff */
[----:B----4-:R-:W-:Y:S01]  /*4d00*/  MOV R11, UR5 ;  /* 0x00000005000b7c02 */ /* 0x010fe20008000f00 */
[----:B------:R-:W-:Y:S02]  /*4d10*/  IMAD.U32 R10, RZ, RZ, UR4 ;  /* 0x00000004ff0a7e24 */ /* 0x000fe4000f8e00ff */
[----:B------:R-:W-:Y:S07]  /*4d20*/  LEPC R20, `(.L_x_80) ;  /* 0x000000001014794e */ /* 0x000fee0000000000 */
[----:B---3-5:R-:W-:Y:S05]  /*4d30*/  CALL.ABS.NOINC R2 ;  /* 0x0000000002007343 */ /* 0x028fea0003c00000 */
.L_x_80:
[----:B------:R-:W-:Y:S01]  /*4d40*/  LOP3.LUT P0, RZ, R192, 0x1b0, RZ, 0xc0, !PT ;  /* 0x000001b0c0ff7812 */ /* 0x000fe2000780c0ff */
[----:B------:R-:W-:Y:S11]  /*4d50*/  BSSY.RECONVERGENT B6, `(.L_x_81) ;  /* 0x0000013000067945 */ /* 0x000ff60003800200 */
[----:B------:R-:W-:Y:S01]  /*4d60*/  @!UPT UIADD3 URZ, UPT, UPT, URZ, URZ, URZ ;  /* 0x000000fffffff290 */ /* 0x000fe2000fffe0ff */
[----:B------:R-:W-:Y:S05]  /*4d70*/  @!P0 BRA `(.L_x_82) ;  /* 0x0000000000408947 */ /* 0x000fea0003800000 */
        /* <DEDUP_REMOVED lines=16> */
.L_x_82:
[----:B------:R-:W-:Y:S05]  /*4e80*/  BSYNC.RECONVERGENT B6 ;  /* 0x0000000000067941 */ /* 0x000fea0003800200 */
.L_x_81:
[----:B------:R-:W-:Y:S01]  /*4e90*/  ISETP.NE.U32.AND P4, PT, R166, RZ, PT ;  /* 0x000000ffa600720c */ /* 0x000fe20003f85070 */
[----:B------:R-:W-:Y:S01]  /*4ea0*/  UISETP.NE.AND UP2, UPT, UR50, URZ, UPT ;  /* 0x000000ff3200728c */ /* 0x000fe2000bf45270 */
[----:B------:R-:W-:Y:S01]  /*4eb0*/  ISETP.NE.U32.AND P2, PT, RZ, UR38, PT ;  /* 0x00000026ff007c0c */ /* 0x000fe2000bf45070 */
[----:B------:R-:W-:Y:S01]  /*4ec0*/  UISETP.NE.U32.AND UP1, UPT, UR44, URZ, UPT ;  /* 0x000000ff2c00728c */ /* 0x000fe2000bf25070 */
[----:B------:R-:W-:Y:S01]  /*4ed0*/  ISETP.NE.AND.EX P4, PT, R167, RZ, PT, P4 ;  /* 0x000000ffa700720c */ /* 0x000fe20003f85340 */
[----:B------:R-:W-:Y:S01]  /*4ee0*/  UPLOP3.LUT UP0, UPT, UPT, UPT, UPT, 0x40, 0x4 ;  /* 0x000000000004789c */ /* 0x000fe20003f0e870 */
[----:B------:R-:W-:Y:S01]  /*4ef0*/  ISETP.NE.AND.EX P2, PT, RZ, UR39, PT, P2 ;  /* 0x00000027ff007c0c */ /* 0x000fe2000bf45320 */
[----:B------:R-:W-:Y:S01]  /*4f00*/  UISETP.NE.AND.EX UP1, UPT, UR45, URZ, UPT, UP1 ;  /* 0x000000ff2d00728c */ /* 0x000fe2000bf25310 */
[----:B------:R-:W-:Y:S04]  /*4f10*/  PLOP3.LUT P1, PT, PT, PT, UP2, 0x80, 0x8 ;  /* 0x000000000008781c */ /* 0x000fe80003f2f028 */
[----:B------:R-:W-:Y:S06]  /*4f20*/  @UP2 UPLOP3.LUT UP0, UPT, UPT, UPT, UP1, 0x80, 0x8 ;  /* 0x000000000008289c */ /* 0x000fec0003f0f010 */
[----:B------:R-:W-:Y:S01]  /*4f30*/  PLOP3.LUT P0, PT, PT, PT, UP0, 0x80, 0x8 ;  /* 0x000000000008781c */ /* 0x000fe20003f0f008 */
[----:B------:R-:W-:Y:S01]  /*4f40*/  @!UPT UIADD3 URZ, UPT, UPT, URZ, URZ, URZ ;  /* 0x000000fffffff290 */ /* 0x000fe2000fffe0ff */
[----:B------:R-:W-:Y:S11]  /*4f50*/  BRA.U !UP1, `(.L_x_83) ;  /* 0x0000000109387547 */ /* 0x000ff6000b800000 */
[----:B------:R-:W-:Y:S01]  /*4f60*/  UISETP.NE.U32.AND UP0, UPT, UR38, URZ, UPT ;  /* 0x000000ff2600728c */ /* 0x000fe2000bf05070 */
[----:B------:R-:W-:Y:S02]  /*4f70*/  HFMA2 R0, -RZ, RZ, 0, 5.9604644775390625e-08 ;  /* 0x00000001ff007431 */ /* 0x000fe400000001ff */
[----:B------:R-:W-:Y:S01]  /*4f80*/  IMAD.MOV.U32 R171, RZ, RZ, 0x1 ;  /* 0x00000001ffab7424 */ /* 0x000fe200078e00ff */
[----:B------:R-:W-:Y:S06]  /*4f90*/  UISETP.NE.AND.EX UP0, UPT, UR39, URZ, UPT, UP0 ;  /* 0x000000ff2700728c */ /* 0x000fec000bf05300 */
[----:B------:R-:W-:Y:S05]  /*4fa0*/  PLOP3.LUT P3, PT, PT, PT, UP0, 0x80, 0x8 ;  /* 0x000000000008781c */ /* 0x000fea0003f6f008 */
[----:B------:R-:W1:Y:S01]  /*4fb0*/  @UP0 LDCU.64 UR6, c[0x0][0x888] ;  /* 0x00011100ff0607ac */ /* 0x000e620008000a00 */
[----:B------:R-:W-:Y:S07]  /*4fc0*/  @UP0 UIMAD UR4, UR36, UR44, URZ ;  /* 0x0000002c240402a4 */ /* 0x000fee000f8e02ff */
[----:B------:R-:W-:Y:S01]  /*4fd0*/  @!P3 PRMT R171, R0, 0x7610, R171 ;  /* 0x0000761000abb816 */ /* 0x000fe200000000ab */
[----:B-1----:R-:W-:Y:S03]  /*4fe0*/  @UP0 UIMAD.WIDE UR6, UR4, 0x4, UR6 ;  /* 0x00000004040608a5 */ /* 0x002fe6000f8e0206 */
[----:B------:R-:W1:Y:S03]  /*4ff0*/  @!UP0 LDCU UR4, c[0x0][0x880] ;  /* 0x00011000ff0487ac */ /* 0x000e660008000800 */
[----:B------:R-:W-:Y:S01]  /*5000*/  IMAD.U32 R2, RZ, RZ, UR6 ;  /* 0x00000006ff027e24 */ /* 0x000fe2000f8e00ff */
[----:B------:R-:W-:Y:S05]  /*5010*/  MOV R3, UR7 ;  /* 0x0000000700037c02 */ /* 0x000fea0008000f00 */
[----:B-----5:R2:W5:Y:S02]  /*5020*/  @P3 LDG.E R81, desc[UR46][R2.64] ;  /* 0x0000002e02513981 */ /* 0x020564000c1e1900 */
[----:B-12---:R-:W-:Y:S02]  /*5030*/  @!P3 IMAD.U32 R81, RZ, RZ, UR4 ;  /* 0x00000004ff51be24 */ /* 0x006fe4000f8e00ff */
.L_x_83:
[----:B------:R-:W-:Y:S05]  /*5040*/  @!P4 BRA `(.L_x_84) ;  /* 0x000000000020c947 */ /* 0x000fea0003800000 */
[----:B------:R-:W-:Y:S04]  /*5050*/  ISETP.NE.U32.AND P3, PT, R164, RZ, PT ;  /* 0x000000ffa400720c */ /* 0x000fe80003f65070 */
[----:B------:R-:W-:Y:S11]  /*5060*/  ISETP.NE.AND.EX P3, PT, R165, RZ, PT, P3 ;  /* 0x000000ffa500720c */ /* 0x000ff60003f65330 */
[----:B------:R-:W-:Y:S02]  /*5070*/  @!UPT UIADD3 URZ, UPT, UPT, URZ, URZ, URZ ;  /* 0x000000fffffff290 */ /* 0x000fe4000fffe0ff */
[----:B------:R-:W1:Y:S01]  /*5080*/  @P3 LDC.64 R2, c[0x0][0x8a8] ;  /* 0x00022a00ff023b82 */ /* 0x000e620000000a00 */
[----:B------:R-:W-:Y:S04]  /*5090*/  @P3 IMAD R0, R166, UR36, RZ ;  /* 0x00000024a6003c24 */ /* 0x000fe8000f8e02ff */
[----:B-1----:R-:W-:Y:S05]  /*50a0*/  @P3 IMAD.WIDE R2, R0, 0x4, R2 ;  /* 0x0000000400023825 */ /* 0x002fea00078e0202 */
[----:B-----5:R1:W5:Y:S02]  /*50b0*/  @P3 LDG.E R78, desc[UR46][R2.64] ;  /* 0x0000002e024e3981 */ /* 0x020364000c1e1900 */
[----:B-1----:R-:W2:Y:S02]  /*50c0*/  @!P3 LDC R78, c[0x0][0x8a0] ;  /* 0x00022800ff4ebb82 */ /* 0x002ea40000000800 */
.L_x_84:
[----:B-----5:R-:W-:Y:S01]  /*50d0*/  FSETP.NEU.AND P4, PT, R81, RZ, PT ;  /* 0x000000ff5100720b */ /* 0x020fe20003f8d000 */
[----:B------:R-:W-:Y:S01]  /*50e0*/  BSSY B1, `(.L_x_85) ;  /* 0x0000047000017945 */ /* 0x000fe20003800000 */
[----:B------:R-:W-:Y:S01]  /*50f0*/  SEL R5, RZ, 0xffffffff, P2 ;  /* 0xffffffffff057807 */ /* 0x000fe20001000000 */
[----:B------:R-:W-:Y:S01]  /*5100*/  IMAD.MOV.U32 R208, RZ, RZ, 0x1 ;  /* 0x00000001ffd07424 */ /* 0x000fe200078e00ff */
[----:B------:R-:W-:Y:S01]  /*5110*/  LOP3.LUT P3, RZ, R171, 0xff, RZ, 0xc0, !PT ;  /* 0x000000ffabff7812 */ /* 0x000fe2000786c0ff */
[C---:B------:R-:W-:Y:S01]  /*5120*/  IMAD R80, R76.reuse, 0x80, R79 ;  /* 0x000000804c507824 */ /* 0x040fe200078e024f */
[----:B------:R-:W-:Y:S02]  /*5130*/  @P1 SEL R0, RZ, 0xffffffff, P4 ;  /* 0xffffffffff001807 */ /* 0x000fe40002000000 */
[----:B------:R-:W-:Y:S02]  /*5140*/  CS2R R162, SRZ ;  /* 0x0000000000a27805 */ /* 0x000fe4000001ff00 */
[----:B------:R-:W-:Y:S02]  /*5150*/  LEA R3, R181, UR49, 0x3 ;  /* 0x00000031b5037c11 */ /* 0x000fe4000f8e18ff */
[----:B------:R-:W-:Y:S02]  /*5160*/  CS2R R160, SRZ ;  /* 0x0000000000a07805 */ /* 0x000fe4000001ff00 */
[----:B------:R-:W-:Y:S02]  /*5170*/  @P0 SEL R0, R5, R0, !P3 ;  /* 0x0000000005000207 */ /* 0x000fe40005800000 */
[----:B------:R-:W-:Y:S02]  /*5180*/  CS2R R158, SRZ ;  /* 0x00000000009e7805 */ /* 0x000fe4000001ff00 */
[----:B------:R-:W-:Y:S02]  /*5190*/  LEA R207, R76, UR49, 0x3 ;  /* 0x000000314ccf7c11 */ /* 0x000fe4000f8e18ff */
[----:B------:R-:W-:Y:S02]  /*51a0*/  CS2R R156, SRZ ;  /* 0x00000000009c7805 */ /* 0x000fe4000001ff00 */
[----:B------:R-:W-:Y:S02]  /*51b0*/  @P1 LOP3.LUT R0, R0, 0x1, RZ, 0xc0, !PT ;  /* 0x0000000100001812 */ /* 0x000fe400078ec0ff */
[----:B------:R-:W-:Y:S02]  /*51c0*/  CS2R R154, SRZ ;  /* 0x00000000009a7805 */ /* 0x000fe4000001ff00 */
[----:B------:R-:W-:Y:S02]  /*51d0*/  SHF.L.U32 R2, R183, 0x1f, RZ ;  /* 0x0000001fb7027819 */ /* 0x000fe400000006ff */
[----:B------:R-:W-:Y:S02]  /*51e0*/  CS2R R152, SRZ ;  /* 0x0000000000987805 */ /* 0x000fe4000001ff00 */
[----:B------:R-:W-:Y:S02]  /*51f0*/  ISETP.NE.U32.OR P6, PT, R0, 0x1, !P1 ;  /* 0x000000010000780c */ /* 0x000fe40004fc5470 */
[----:B------:R-:W-:Y:S02]  /*5200*/  CS2R R150, SRZ ;  /* 0x0000000000967805 */ /* 0x000fe4000001ff00 */
[----:B------:R-:W-:Y:S02]  /*5210*/  PLOP3.LUT P2, PT, PT, PT, UP1, 0x80, 0x8 ;  /* 0x000000000008781c */ /* 0x000fe40003f4f018 */
[----:B------:R-:W-:Y:S02]  /*5220*/  CS2R R148, SRZ ;  /* 0x0000000000947805 */ /* 0x000fe4000001ff00 */
[----:B------:R-:W-:Y:S02]  /*5230*/  SEL R0, RZ, 0xffffffff, P4 ;  /* 0xffffffffff007807 */ /* 0x000fe40002000000 */
[----:B------:R-:W-:Y:S03]  /*5240*/  P2R R184, PR, RZ, 0x40 ;  /* 0x00000040ffb87803 */ /* 0x000fe60000000000 */
[----:B------:R-:W-:Y:S04]  /*5250*/  @P6 SHF.L.U32 R4, R180, 0x1f, RZ ;  /* 0x0000001fb4046819 */ /* 0x000fe800000006ff */
[----:B------:R-:W-:Y:S01]  /*5260*/  @P2 SEL R0, R5, R0, !P3 ;  /* 0x0000000005002207 */ /* 0x000fe20005800000 */
[----:B------:R-:W1:Y:S03]  /*5270*/  @P6 SYNCS.PHASECHK.TRANS64.TRYWAIT P1, [R3+URZ+0x30], R4 ;  /* 0x00003004030065a7 */ /* 0x000e6600080211ff */
[----:B------:R-:W-:Y:S04]  /*5280*/  LOP3.LUT R0, R0, 0x1, RZ, 0xc0, !PT ;  /* 0x0000000100007812 */ /* 0x000fe800078ec0ff */
[----:B------:R-:W-:Y:S04]  /*5290*/  ISETP.NE.U32.AND P5, PT, R0, 0x1, PT ;  /* 0x000000010000780c */ /* 0x000fe80003fa5070 */
[----:B------:R-:W-:Y:S01]  /*52a0*/  P2R R209, PR, RZ, 0x20 ;  /* 0x00000020ffd17803 */ /* 0x000fe20000000000 */
[----:B------:R3:W4:Y:S01]  /*52b0*/  SYNCS.PHASECHK.TRANS64.TRYWAIT P0, [R207+URZ+0x80], R2 ;  /* 0x00008002cf0075a7 */ /* 0x00072200080011ff */
[----:B-1----:R-:W-:Y:S01]  /*52c0*/  @P6 SEL R208, RZ, 0x1, !P1 ;  /* 0x00000001ffd06807 */ /* 0x002fe20004800000 */
[----:B---3--:R-:W-:Y:S06]  /*52d0*/  @!P6 BRA `(.L_x_86) ;  /* 0x00000000009ce947 */ /* 0x008fec0003800000 */
[----:B------:R-:W-:Y:S01]  /*52e0*/  @P5 IMAD R6, R181, 0x2000, R190 ;  /* 0x00002000b5065824 */ /* 0x000fe200078e02be */
[----:B------:R-:W-:Y:S01]  /*52f0*/  ISETP.NE.AND P1, PT, R208, RZ, PT ;  /* 0x000000ffd000720c */ /* 0x000fe20003f25270 */
[----:B------:R-:W-:Y:S01]  /*5300*/  BSSY B0, `(.L_x_87) ;  /* 0x0000010000007945 */ /* 0x000fe20003800000 */
[----:B------:R-:W-:Y:S01]  /*5310*/  CS2R R150, SRZ ;  /* 0x0000000000967805 */ /* 0x000fe2000001ff00 */
[--C-:B------:R-:W-:Y:S01]  /*5320*/  @P5 IMAD R7, R191, -0x10, R6.reuse ;  /* 0xfffffff0bf075824 */ /* 0x100fe200078e0206 */
[----:B------:R-:W-:Y:S01]  /*5330*/  CS2R R148, SRZ ;  /* 0x0000000000947805 */ /* 0x000fe2000001ff00 */
[----:B------:R-:W-:Y:S01]  /*5340*/  @P5 IMAD R5, R189, -0x10, R6 ;  /* 0xfffffff0bd055824 */ /* 0x000fe200078e0206 */
[----:B------:R-:W-:Y:S01]  /*5350*/  CS2R R158, SRZ ;  /* 0x00000000009e7805 */ /* 0x000fe2000001ff00 */
[----:B------:R-:W-:Y:S01]  /*5360*/  @P5 IMAD R4, R188, 0x10, R7 ;  /* 0x00000010bc045824 */ /* 0x000fe200078e0207 */
[----:B------:R-:W-:Y:S02]  /*5370*/  CS2R R156, SRZ ;  /* 0x00000000009c7805 */ /* 0x000fe4000001ff00 */
[----:B------:R-:W-:Y:S02]  /*5380*/  CS2R R154, SRZ ;  /* 0x00000000009a7805 */ /* 0x000fe4000001ff00 */
[----:B------:R-:W-:Y:S02]  /*5390*/  CS2R R152, SRZ ;  /* 0x0000000000987805 */ /* 0x000fe4000001ff00 */
[----:B------:R-:W-:Y:S02]  /*53a0*/  CS2R R162, SRZ ;  /* 0x0000000000a27805 */ /* 0x000fe4000001ff00 */
[----:B------:R-:W-:Y:S01]  /*53b0*/  CS2R R160, SRZ ;  /* 0x0000000000a07805 */ /* 0x000fe2000001ff00 */
[----:B------:R-:W-:Y:S06]  /*53c0*/  @P1 BRA `(.L_x_88) ;  /* 0x00000000000c1947 */ /* 0x000fec0003800000 */
[----:B------:R-:W-:Y:S04]  /*53d0*/  SHF.L.U32 R0, R180, 0x1f, RZ ;  /* 0x0000001fb4007819 */ /* 0x000fe800000006ff */
[----:B------:R-:W1:Y:S02]  /*53e0*/  SYNCS.PHASECHK.TRANS64.TRYWAIT P1, [R3+URZ+0x30], R0 ;  /* 0x00003000030075a7 */ /* 0x000e6400080211ff */
[----:B-1----:R-:W-:Y:S05]  /*53f0*/  @!P1 BRA `(.L_x_89) ;  /* 0x0000003400089947 */ /* 0x002fea0003800000 */
.L_x_88:
[----:B------:R-:W-:Y:S05]  /*5400*/  BSYNC B0 ;  /* 0x0000000000007941 */ /* 0x000fea0003800000 */
.L_x_87:
[----:B------:R-:W-:Y:S01]  /*5410*/  ISETP.NE.AND P1, PT, R209, RZ, PT ;  /* 0x000000ffd100720c */ /* 0x000fe20003f25270 */
[----:B-1----:R-:W-:Y:S02]  /*5420*/  VIADD R3, R3, 0x40 ;  /* 0x0000004003037836 */ /* 0x002fe40000000000 */
[----:B------:R-:W-:Y:S02]  /*5430*/  IMAD.U32 R0, RZ, RZ, UR37 ;  /* 0x00000025ff007e24 */ /* 0x000fe4000f8e00ff */
[----:B------:R-:W-:Y:S03]  /*5440*/  VIADD R181, R181, 0x1 ;  /* 0x00000001b5b57836 */ /* 0x000fe60000000000 */
[----:B------:R-:W-:Y:S05]  /*5450*/  PRMT R0, R0, 0x654, R3 ;  /* 0x0000065400007816 */ /* 0x000fea0000000003 */
[----:B------:R1:W3:Y:S04]  /*5460*/  @P1 LDS.128 R148, [R6] ;  /* 0x0000000006941984 */ /* 0x0002e80000000c00 */
[----:B------:R1:W1:Y:S04]  /*5470*/  @P1 LDS.128 R156, [R5+0x20] ;  /* 0x00002000059c1984 */ /* 0x0002680000000c00 */
[----:B------:R1:W1:Y:S04]  /*5480*/  @P1 LDS.128 R152, [R7+0x10] ;  /* 0x0000100007981984 */ /* 0x0002680000000c00 */
[----:B------:R1:W1:Y:S01]  /*5490*/  @P1 LDS.128 R160, [R4+0x10] ;  /* 0x0000100004a01984 */ /* 0x0002620000000c00 */
[C---:B------:R-:W-:Y:S01]  /*54a0*/  ISETP.NE.AND P1, PT, R181.reuse, 0x2, PT ;  /* 0x00000002b500780c */ /* 0x040fe20003f25270 */
[----:B------:R-:W-:Y:S01]  /*54b0*/  @!PT LDS RZ, [RZ] ;  /* 0x00000000fffff984 */ /* 0x000fe20000000800 */
[----:B------:R-:W-:Y:S01]  /*54c0*/  @!PT LDS RZ, [RZ] ;  /* 0x00000000fffff984 */ /* 0x000fe20000000800 */
[----:B------:R-:W-:Y:S01]  /*54d0*/  @!PT LDS RZ, [RZ] ;  /* 0x00000000fffff984 */ /* 0x000fe20000000800 */
[----:B------:R-:W-:Y:S01]  /*54e0*/  @!PT LDS RZ, [RZ] ;  /* 0x00000000fffff984 */ /* 0x000fe20000000800 */
[----:B------:R5:W-:Y:S06]  /*54f0*/  MEMBAR.ALL.CTA ;  /* 0x0000000000007992 */ /* 0x000bec0000008000 */
[----:B-----5:R-:W5:Y:S01]  /*5500*/  FENCE.VIEW.ASYNC.S ;  /* 0x00000000000073c6 */ /* 0x020f620000000000 */
[----:B------:R-:W-:Y:S02]  /*5510*/  SEL R3, RZ, 0x1, P1 ;  /* 0x00000001ff037807 */ /* 0x000fe40000800000 */
[----:B------:R-:W-:Y:S02]  /*5520*/  SEL R181, R181, RZ, P1 ;  /* 0x000000ffb5b57207 */ /* 0x000fe40000800000 */
[----:B------:R-:W-:Y:S01]  /*5530*/  LOP3.LUT R180, R180, R3, RZ, 0x3c, !PT ;  /* 0x00000003b4b47212 */ /* 0x000fe200078e3cff */
[----:B-----5:R1:W-:Y:S06]  /*5540*/  SYNCS.ARRIVE.TRANS64.RED.A1T0 RZ, [R0+URZ], RZ ;  /* 0x000000ff00ff79a7 */ /* 0x0203ec00081004ff */
.L_x_86:
[----:B------:R-:W-:Y:S05]  /*5550*/  BSYNC B1 ;  /* 0x0000000000017941 */ /* 0x000fea0003800000 */
.L_x_85:
[----:B-1----:R-:W-:Y:S04]  /*5560*/  SHF.R.U32.HI R0, RZ, 0x15, R80 ;  /* 0x00000015ff007819 */ /* 0x002fe80000011650 */
[----:B------:R-:W-:Y:S01]  /*5570*/  LOP3.LUT P1, RZ, R0, 0x3, R173, 0x48, !PT ;  /* 0x0000000300ff7812 */ /* 0x000fe200078248ad */
[----:B------:R-:W-:Y:S01]  /*5580*/  @!UPT UIADD3 URZ, UPT, UPT, URZ, URZ, URZ ;  /* 0x000000fffffff290 */ /* 0x000fe2000fffe0ff */
[----:B----4-:R-:W-:Y:S11]  /*5590*/  @P0 BRA `(.L_x_90) ;  /* 0x0000000000080947 */ /* 0x010ff60003800000 */
[----:B------:R-:W1:Y:S02]  /*55a0*/  SYNCS.PHASECHK.TRANS64.TRYWAIT P0, [R207+URZ+0x80], R2 ;  /* 0x00008002cf0075a7 */ /* 0x000e6400080011ff */
[----:B-1----:R-:W-:Y:S05]  /*55b0*/  @!P0 BRA `(.L_x_91) ;  /* 0x0000003000ac8947 */ /* 0x002fea0003800000 */
.L_x_90:
[----:B------:R-:W-:Y:S04]  /*55c0*/  BSSY.RECONVERGENT B6, `(.L_x_92) ;  /* 0x0000012000067945 */ /* 0x000fe80003800200 */
[----:B------:R-:W-:Y:S05]  /*55d0*/  @!P1 BRA `(.L_x_93) ;  /* 0x0000000000409947 */ /* 0x000fea0003800000 */
[----:B------:R-:W4:Y:S01]  /*55e0*/  LDCU.64 UR8, c[0x4][0x70] ;  /* 0x01000e00ff0877ac */ /* 0x000f220008000a00 */
[----:B------:R-:W-:Y:S01]  /*55f0*/  MOV R3, 0x0 ;  /* 0x0000000000037802 */ /* 0x000fe20000000f00 */
[----:B------:R-:W-:Y:S02]  /*5600*/  HFMA2 R12, -RZ, RZ, 0, 5.9604644775390625e-08 ;  /* 0x00000001ff0c7431 */ /* 0x000fe400000001ff */
[----:B------:R-:W-:Y:S02]  /*5610*/  IMAD.MOV.U32 R8, RZ, RZ, 0x192 ;  /* 0x00000192ff087424 */ /* 0x000fe400078e00ff */
[----:B------:R-:W-:Y:S01]  /*5620*/  IMAD.MOV.U32 R13, RZ, RZ, RZ ;  /* 0x000000ffff0d7224 */ /* 0x000fe200078e00ff */
[----:B------:R-:W5:Y:S01]  /*5630*/  LDCU.64 UR6, c[0x4][0x78] ;  /* 0x01000f00ff0677ac */ /* 0x000f620008000a00 */
[----:B-1----:R-:W1:Y:S01]  /*5640*/  LDC.64 R2, c[0x4][R3] ;  /* 0x0100000003027b82 */ /* 0x002e620000000a00 */
[----:B------:R-:W2:Y:S01]  /*5650*/  LDCU.64 UR4, c[0x4][0x10] ;  /* 0x01000200ff0477ac */ /* 0x000ea20008000a00 */
[----:B----4-:R-:W-:Y:S01]  /*5660*/  MOV R5, UR9 ;  /* 0x0000000900057c02 */ /* 0x010fe20008000f00 */
[----:B------:R-:W-:Y:S01]  /*5670*/  IMAD.U32 R4, RZ, RZ, UR8 ;  /* 0x00000008ff047e24 */ /* 0x000fe2000f8e00ff */
[----:B-----5:R-:W-:Y:S01]  /*5680*/  MOV R7, UR7 ;  /* 0x0000000700077c02 */ /* 0x020fe20008000f00 */
[----:B------:R-:W-:Y:S01]  /*5690*/  IMAD.U32 R6, RZ, RZ, UR6 ;  /* 0x00000006ff067e24 */ /* 0x000fe2000f8e00ff */
[----:B--2---:R-:W-:Y:S01]  /*56a0*/  MOV R11, UR5 ;  /* 0x00000005000b7c02 */ /* 0x004fe20008000f00 */
[----:B------:R-:W-:Y:S02]  /*56b0*/  IMAD.U32 R10, RZ, RZ, UR4 ;  /* 0x00000004ff0a7e24 */ /* 0x000fe4000f8e00ff */
[----:B------:R-:W-:Y:S07]  /*56c0*/  LEPC R20, `(.L_x_93) ;  /* 0x000000001014794e */ /* 0x000fee0000000000 */
[----:B-1-3--:R-:W-:Y:S05]  /*56d0*/  CALL.ABS.NOINC R2 ;  /* 0x0000000002007343 */ /* 0x00afea0003c00000 */
.L_x_93:
[----:B------:R-:W-:Y:S05]  /*56e0*/  BSYNC.RECONVERGENT B6 ;  /* 0x0000000000067941 */ /* 0x000fea0003800200 */
.L_x_92:
[-C--:B---3--:R-:W-:Y:S01]  /*56f0*/  F2FP.F16.E4M3.UNPACK_B R83, R148.reuse ;  /* 0x00000094ff53723e */ /* 0x088fe200020006ff */
[----:B------:R-:W-:Y:S05]  /*5700*/  WARPSYNC.ALL ;  /* 0x0000000000007948 */ /* 0x000fea0003800000 */
[----:B------:R-:W-:Y:S01]  /*5710*/  R2UR UR4, R80 ;  /* 0x00000000500472ca */ /* 0x000fe200000e0000 */
[--C-:B------:R-:W-:Y:S01]  /*5720*/  HADD2.F32 R82, -RZ, R83.reuse.H0_H0 ;  /* 0x20000053ff527230 */ /* 0x100fe20000004100 */
[----:B------:R-:W-:Y:S01]  /*5730*/  F2FP.F16.E4M3.UNPACK_B R85, R148.H1 ;  /* 0x00000094ff55723e */ /* 0x000fe200030006ff */
[----:B------:R-:W-:Y:S01]  /*5740*/  HADD2.F32 R83, -RZ, R83.H1_H1 ;  /* 0x30000053ff537230 */ /* 0x000fe20000004100 */
[-C--:B------:R-:W-:Y:S01]  /*5750*/  F2FP.F16.E4M3.UNPACK_B R87, R149.reuse ;  /* 0x00000095ff57723e */ /* 0x080fe200020006ff */
[----:B------:R-:W-:Y:S01]  /*5760*/  BSSY.RECONVERGENT B0, `(.L_x_94) ;  /* 0x000011d000007945 */ /* 0x000fe20003800200 */
[----:B------:R-:W-:Y:S01]  /*5770*/  F2FP.F16.E4M3.UNPACK_B R89, R149.H1 ;  /* 0x00000095ff59723e */ /* 0x000fe200030006ff */
[----:B------:R-:W-:Y:S01]  /*5780*/  HADD2.F32 R84, -RZ, R85.H0_H0 ;  /* 0x20000055ff547230 */ /* 0x000fe20000004100 */
[-C--:B------:R-:W-:Y:S01]  /*5790*/  F2FP.F16.E4M3.UNPACK_B R91, R150.reuse ;  /* 0x00000096ff5b723e */ /* 0x080fe200020006ff */
[----:B------:R-:W-:Y:S01]  /*57a0*/  HADD2.F32 R88, -RZ, R87.H1_H1 ;  /* 0x30000057ff587230 */ /* 0x000fe20000004100 */
[----:B------:R-:W-:Y:S01]  /*57b0*/  F2FP.F16.E4M3.UNPACK_B R93, R150.H1 ;  /* 0x00000096ff5d723e */ /* 0x000fe200030006ff */
[----:B------:R-:W-:Y:S01]  /*57c0*/  HADD2.F32 R86, -RZ, R85.H1_H1 ;  /* 0x30000055ff567230 */ /* 0x000fe20000004100 */
[-C--:B------:R-:W-:Y:S01]  /*57d0*/  F2FP.F16.E4M3.UNPACK_B R95, R151.reuse ;  /* 0x00000097ff5f723e */ /* 0x080fe200020006ff */
[----:B------:R-:W2:Y:S01]  /*57e0*/  LDTM.x64 R4, tmem[UR4] ;  /* 0x00000004000479ee */ /* 0x000ea20008340000 */
[----:B------:R-:W-:Y:S01]  /*57f0*/  F2FP.F16.E4M3.UNPACK_B R97, R151.H1 ;  /* 0x00000097ff61723e */ /* 0x000fe200030006ff */
[----:B------:R-:W-:Y:S01]  /*5800*/  HADD2.F32 R85, -RZ, R87.H0_H0 ;  /* 0x20000057ff557230 */ /* 0x000fe20000004100 */
[-C--:B------:R-:W-:Y:S01]  /*5810*/  F2FP.F16.E4M3.UNPACK_B R99, R152.reuse ;  /* 0x00000098ff63723e */ /* 0x080fe200020006ff */
[----:B------:R-:W-:Y:S01]  /*5820*/  HADD2.F32 R87, -RZ, R89.H0_H0 ;  /* 0x20000059ff577230 */ /* 0x000fe20000004100 */
[----:B------:R-:W-:Y:S01]  /*5830*/  F2FP.F16.E4M3.UNPACK_B R101, R152.H1 ;  /* 0x00000098ff65723e */ /* 0x000fe200030006ff */
[----:B------:R-:W-:Y:S01]  /*5840*/  HADD2.F32 R92, -RZ, R91.H1_H1 ;  /* 0x3000005bff5c7230 */ /* 0x000fe20000004100 */
[----:B------:R-:W-:Y:S01]  /*5850*/  ISETP.NE.AND P6, PT, R184, RZ, PT ;  /* 0x000000ffb800720c */ /* 0x000fe20003fc5270 */
[----:B------:R-:W-:Y:S01]  /*5860*/  HADD2.F32 R96, -RZ, R95.H1_H1 ;  /* 0x3000005fff607230 */ /* 0x000fe20000004100 */
[----:B------:R-:W-:Y:S01]  /*5870*/  SHF.L.U32 R211, R176, 0x4, RZ ;  /* 0x00000004b0d37819 */ /* 0x000fe200000006ff */
[----:B------:R-:W-:Y:S01]  /*5880*/  HADD2.F32 R100, -RZ, R99.H1_H1 ;  /* 0x30000063ff647230 */ /* 0x000fe20000004100 */
[----:B------:R-:W-:Y:S01]  /*5890*/  SHF.L.U32 R219, R175, 0x4, RZ ;  /* 0x00000004afdb7819 */ /* 0x000fe200000006ff */
[----:B------:R-:W-:Y:S01]  /*58a0*/  HADD2.F32 R90, -RZ, R89.H1_H1 ;  /* 0x30000059ff5a7230 */ /* 0x000fe20000004100 */
[C---:B------:R-:W-:Y:S01]  /*58b0*/  IADD3 R204, PT, PT, R190.reuse, R211, RZ ;  /* 0x000000d3becc7210 */ /* 0x040fe20007ffe0ff */
[----:B------:R-:W-:Y:S01]  /*58c0*/  HADD2.F32 R89, -RZ, R91.H0_H0 ;  /* 0x2000005bff597230 */ /* 0x000fe20000004100 */
[----:B------:R-:W-:Y:S01]  /*58d0*/  IADD3 R206, PT, PT, R190, R219, RZ ;  /* 0x000000dbbece7210 */ /* 0x000fe20007ffe0ff */
[--C-:B------:R-:W-:Y:S01]  /*58e0*/  HADD2.F32 R91, -RZ, R93.reuse.H0_H0 ;  /* 0x2000005dff5b7230 */ /* 0x100fe20000004100 */
[----:B------:R-:W-:Y:S01]  /*58f0*/  SHF.L.U32 R217, R188, 0x4, RZ ;  /* 0x00000004bcd97819 */ /* 0x000fe200000006ff */
[----:B------:R-:W-:Y:S01]  /*5900*/  HADD2.F32 R94, -RZ, R93.H1_H1 ;  /* 0x3000005dff5e7230 */ /* 0x000fe20000004100 */
[-C--:B------:R-:W-:Y:S01]  /*5910*/  F2FP.F16.E4M3.UNPACK_B R103, R153.reuse ;  /* 0x00000099ff67723e */ /* 0x080fe200020006ff */
[----:B------:R-:W-:Y:S01]  /*5920*/  HADD2.F32 R93, -RZ, R95.H0_H0 ;  /* 0x2000005fff5d7230 */ /* 0x000fe20000004100 */
[----:B------:R-:W-:Y:S01]  /*5930*/  IADD3 R205, PT, PT, R217, R204, RZ ;  /* 0x000000ccd9cd7210 */ /* 0x000fe20007ffe0ff */
[----:B------:R-:W-:Y:S01]  /*5940*/  HADD2.F32 R95, -RZ, R97.H0_H0 ;  /* 0x20000061ff5f7230 */ /* 0x000fe20000004100 */
[----:B------:R-:W-:Y:S01]  /*5950*/  F2FP.F16.E4M3.UNPACK_B R105, R153.H1 ;  /* 0x00000099ff69723e */ /* 0x000fe200030006ff */
[C---:B--2---:R-:W-:Y:S01]  /*5960*/  FMUL R0, R78.reuse, R4 ;  /* 0x000000044e007220 */ /* 0x044fe20000400000 */
[C---:B-1----:R-:W-:Y:S01]  /*5970*/  FMUL R2, R78.reuse, R5 ;  /* 0x000000054e027220 */ /* 0x042fe20000400000 */
[C---:B------:R-:W-:Y:S01]  /*5980*/  FMUL R4, R78.reuse, R8 ;  /* 0x000000084e047220 */ /* 0x040fe20000400000 */
[C---:B------:R-:W-:Y:S01]  /*5990*/  FMUL R5, R78.reuse, R9 ;  /* 0x000000094e057220 */ /* 0x040fe20000400000 */
[C---:B------:R-:W-:Y:S01]  /*59a0*/  FFMA R0, R81.reuse, R82, R0 ;  /* 0x0000005251007223 */ /* 0x040fe20000000000 */
[C---:B------:R-:W-:Y:S01]  /*59b0*/  FFMA R2, R81.reuse, R83, R2 ;  /* 0x0000005351027223 */ /* 0x040fe20000000002 */
[C---:B------:R-:W-:Y:S01]  /*59c0*/  FMUL R8, R78.reuse, R12 ;  /* 0x0000000c4e087220 */ /* 0x040fe20000400000 */
[C---:B------:R-:W-:Y:S01]  /*59d0*/  FMUL R9, R78.reuse, R13 ;  /* 0x0000000d4e097220 */ /* 0x040fe20000400000 */
[C---:B------:R-:W-:Y:S01]  /*59e0*/  FMUL R12, R78.reuse, R16 ;  /* 0x000000104e0c7220 */ /* 0x040fe20000400000 */
[C---:B------:R-:W-:Y:S01]  /*59f0*/  FMUL R13, R78.reuse, R17 ;  /* 0x000000114e0d7220 */ /* 0x040fe20000400000 */
[C---:B------:R-:W-:Y:S01]  /*5a00*/  FMUL R16, R78.reuse, R20 ;  /* 0x000000144e107220 */ /* 0x040fe20000400000 */
[C---:B------:R-:W-:Y:S01]  /*5a10*/  FMUL R17, R78.reuse, R21 ;  /* 0x000000154e117220 */ /* 0x040fe20000400000 */
[----:B------:R-:W-:Y:S02]  /*5a20*/  HADD2.F32 R104, -RZ, R103.H1_H1 ;  /* 0x30000067ff687230 */ /* 0x000fe40000004100 */
[C---:B------:R-:W-:Y:S01]  /*5a30*/  FMUL R20, R78.reuse, R24 ;  /* 0x000000184e147220 */ /* 0x040fe20000400000 */
[C---:B------:R-:W-:Y:S01]  /*5a40*/  FMUL R21, R78.reuse, R25 ;  /* 0x000000194e157220 */ /* 0x040fe20000400000 */
[C---:B------:R-:W-:Y:S01]  /*5a50*/  FMUL R24, R78.reuse, R28 ;  /* 0x0000001c4e187220 */ /* 0x040fe20000400000 */
[C---:B------:R-:W-:Y:S01]  /*5a60*/  FMUL R25, R78.reuse, R29 ;  /* 0x0000001d4e197220 */ /* 0x040fe20000400000 */
[C---:B------:R-:W-:Y:S01]  /*5a70*/  FMUL R28, R78.reuse, R32 ;  /* 0x000000204e1c7220 */ /* 0x040fe20000400000 */
[C---:B------:R-:W-:Y:S01]  /*5a80*/  FMUL R29, R78.reuse, R33 ;  /* 0x000000214e1d7220 */ /* 0x040fe20000400000 */
[C---:B------:R-:W-:Y:S01]  /*5a90*/  FMUL R32, R78.reuse, R36 ;  /* 0x000000244e207220 */ /* 0x040fe20000400000 */
[----:B------:R-:W-:Y:S01]  /*5aa0*/  F2FP.F16.E4M3.UNPACK_B R107, R154 ;  /* 0x0000009aff6b723e */ /* 0x000fe200020006ff */
[C---:B------:R-:W-:Y:S01]  /*5ab0*/  FMUL R33, R78.reuse, R37 ;  /* 0x000000254e217220 */ /* 0x040fe20000400000 */
[C---:B------:R-:W-:Y:S01]  /*5ac0*/  FMUL R36, R78.reuse, R40 ;  /* 0x000000284e247220 */ /* 0x040fe20000400000 */
[----:B------:R-:W-:Y:S01]  /*5ad0*/  F2FP.F16.E4M3.UNPACK_B R109, R154.H1 ;  /* 0x0000009aff6d723e */ /* 0x000fe200030006ff */
[C---:B------:R-:W-:Y:S01]  /*5ae0*/  FMUL R37, R78.reuse, R41 ;  /* 0x000000294e257220 */ /* 0x040fe20000400000 */
[----:B------:R-:W-:Y:S02]  /*5af0*/  HADD2.F32 R108, -RZ, R107.H1_H1 ;  /* 0x3000006bff6c7230 */ /* 0x000fe40000004100 */
        /* <DEDUP_REMOVED lines=26> */
[C---:B------:R-:W-:Y:S01]  /*5ca0*/  FFMA R3, R81.reuse, R84, R3 ;  /* 0x0000005451037223 */ /* 0x040fe20000000003 */
[C---:B------:R-:W-:Y:S01]  /*5cb0*/  FFMA R7, R81.reuse, R86, R7 ;  /* 0x0000005651077223 */ /* 0x040fe20000000007 */
[----:B------:R-:W-:Y:S01]  /*5cc0*/  F2FP.F16.E4M3.UNPACK_B R127, R159 ;  /* 0x0000009fff7f723e */ /* 0x000fe200020006ff */
[C---:B------:R-:W-:Y:S01]  /*5cd0*/  FFMA R4, R81.reuse, R85, R4 ;  /* 0x0000005551047223 */ /* 0x040fe20000000004 */
[C---:B------:R-:W-:Y:S01]  /*5ce0*/  FFMA R5, R81.reuse, R88, R5 ;  /* 0x0000005851057223 */ /* 0x040fe20000000005 */
[----:B------:R-:W-:Y:S01]  /*5cf0*/  F2FP.F16.E4M3.UNPACK_B R129, R159.H1 ;  /* 0x0000009fff81723e */ /* 0x000fe200030006ff */
[----:B------:R-:W-:Y:S01]  /*5d00*/  FFMA R6, R81, R87, R6 ;  /* 0x0000005751067223 */ /* 0x000fe20000000006 */
[----:B------:R-:W-:Y:S01]  /*5d10*/  F2FP.SATFINITE.E4M3.F32.PACK_AB_MERGE_C R185, R7, R3, RZ ;  /* 0x0000000307b9723e */ /* 0x000fe200048070ff */
[----:B------:R-:W-:Y:S02]  /*5d20*/  HADD2.F32 R124, -RZ, R123.H1_H1 ;  /* 0x3000007bff7c7230 */ /* 0x000fe40000004100 */
[----:B------:R-:W-:Y:S01]  /*5d30*/  FMUL R11, R78, R11 ;  /* 0x0000000b4e0b7220 */ /* 0x000fe20000400000 */
[----:B------:R-:W-:Y:S01]  /*5d40*/  HADD2.F32 R128, -RZ, R127.H1_H1 ;  /* 0x3000007fff807230 */ /* 0x000fe20000004100 */
[----:B------:R-:W-:Y:S01]  /*5d50*/  F2FP.SATFINITE.E4M3.F32.PACK_AB_MERGE_C R184, R2, R0, R185 ;  /* 0x0000000002b8723e */ /* 0x000fe200048070b9 */
[C---:B------:R-:W-:Y:S01]  /*5d60*/  FMUL R10, R78.reuse, R14 ;  /* 0x0000000e4e0a7220 */ /* 0x040fe20000400000 */
[C---:B------:R-:W-:Y:S01]  /*5d70*/  FFMA R11, R81.reuse, R90, R11 ;  /* 0x0000005a510b7223 */ /* 0x040fe2000000000b */
[C---:B------:R-:W-:Y:S01]  /*5d80*/  FFMA R8, R81.reuse, R89, R8 ;  /* 0x0000005951087223 */ /* 0x040fe20000000008 */
[----:B------:R-:W-:Y:S01]  /*5d90*/  FFMA R9, R81, R92, R9 ;  /* 0x0000005c51097223 */ /* 0x000fe20000000009 */
[----:B------:R-:W-:Y:S01]  /*5da0*/  F2FP.F16.E4M3.UNPACK_B R131, R160 ;  /* 0x000000a0ff83723e */ /* 0x000fe200020006ff */
[----:B------:R-:W-:Y:S01]  /*5db0*/  HADD2.F32 R98, -RZ, R97.H1_H1 ;  /* 0x30000061ff627230 */ /* 0x000fe20000004100 */
[----:B------:R-:W-:Y:S01]  /*5dc0*/  F2FP.SATFINITE.E4M3.F32.PACK_AB_MERGE_C R186, R11, R6, RZ ;  /* 0x000000060bba723e */ /* 0x000fe200048070ff */
[----:B------:R-:W-:Y:S01]  /*5dd0*/  FFMA R10, R81, R91, R10 ;  /* 0x0000005b510a7223 */ /* 0x000fe2000000000a */
[----:B------:R-:W-:Y:S02]  /*5de0*/  HADD2.F32 R97, -RZ, R99.H0_H0 ;  /* 0x20000063ff617230 */ /* 0x000fe40000004100 */
[C---:B------:R-:W-:Y:S01]  /*5df0*/  FMUL R15, R78.reuse, R15 ;  /* 0x0000000f4e0f7220 */ /* 0x040fe20000400000 */
[----:B------:R-:W-:Y:S01]  /*5e00*/  F2FP.SATFINITE.E4M3.F32.PACK_AB_MERGE_C R185, R5, R4, R186 ;  /* 0x0000000405b9723e */ /* 0x000fe200048070ba */
[----:B------:R-:W-:Y:S02]  /*5e10*/  HADD2.F32 R132, -RZ, R131.H1_H1 ;  /* 0x30000083ff847230 */ /* 0x000fe40000004100 */
[C---:B------:R-:W-:Y:S01]  /*5e20*/  FMUL R14, R78.reuse, R18 ;  /* 0x000000124e0e7220 */ /* 0x040fe20000400000 */
[C---:B------:R-:W-:Y:S01]  /*5e30*/  FFMA R15, R81.reuse, R94, R15 ;  /* 0x0000005e510f7223 */ /* 0x040fe2000000000f */
[C---:B------:R-:W-:Y:S01]  /*5e40*/  FFMA R12, R81.reuse, R93, R12 ;  /* 0x0000005d510c7223 */ /* 0x040fe2000000000c */
[----:B------:R-:W-:Y:S01]  /*5e50*/  FFMA R13, R81, R96, R13 ;  /* 0x00000060510d7223 */ /* 0x000fe2000000000d */
[----:B------:R-:W-:Y:S01]  /*5e60*/  F2FP.F16.E4M3.UNPACK_B R133, R160.H1 ;  /* 0x000000a0ff85723e */ /* 0x000fe200030006ff */
[--C-:B------:R-:W-:Y:S01]  /*5e70*/  HADD2.F32 R99, -RZ, R101.reuse.H0_H0 ;  /* 0x20000065ff637230 */ /* 0x100fe20000004100 */
[----:B------:R-:W-:Y:S01]  /*5e80*/  F2FP.SATFINITE.E4M3.F32.PACK_AB_MERGE_C R186, R15, R10, RZ ;  /* 0x0000000a0fba723e */ /* 0x000fe200048070ff */
[----:B------:R-:W-:Y:S01]  /*5e90*/  FFMA R14, R81, R95, R14 ;  /* 0x0000005f510e7223 */ /* 0x000fe2000000000e */
[C---:B------:R-:W-:Y:S01]  /*5ea0*/  FMUL R19, R78.reuse, R19 ;  /* 0x000000134e137220 */ /* 0x040fe20000400000 */
[----:B------:R-:W-:Y:S01]  /*5eb0*/  HADD2.F32 R102, -RZ, R101.H1_H1 ;  /* 0x30000065ff667230 */ /* 0x000fe20000004100 */
[----:B------:R-:W-:Y:S01]  /*5ec0*/  F2FP.SATFINITE.E4M3.F32.PACK_AB_MERGE_C R186, R9, R8, R186 ;  /* 0x0000000809ba723e */ /* 0x000fe200048070ba */
[----:B------:R-:W-:Y:S02]  /*5ed0*/  HADD2.F32 R101, -RZ, R103.H0_H0 ;  /* 0x20000067ff657230 */ /* 0x000fe40000004100 */
[C---:B------:R-:W-:Y:S01]  /*5ee0*/  FFMA R19, R81.reuse, R98, R19 ;  /* 0x0000006251137223 */ /* 0x040fe20000000013 */
[C---:B------:R-:W-:Y:S01]  /*5ef0*/  FFMA R16, R81.reuse, R97, R16 ;  /* 0x0000006151107223 */ /* 0x040fe20000000010 */
[----:B------:R-:W-:Y:S01]  /*5f00*/  FFMA R17, R81, R100, R17 ;  /* 0x0000006451117223 */ /* 0x000fe20000000011 */
[C---:B------:R-:W-:Y:S01]  /*5f10*/  FMUL R18, R78.reuse, R22 ;  /* 0x000000164e127220 */ /* 0x040fe20000400000 */
[----:B------:R-:W-:Y:S01]  /*5f20*/  F2FP.F16.E4M3.UNPACK_B R135, R161 ;  /* 0x000000a1ff87723e */ /* 0x000fe200020006ff */
        /* <DEDUP_REMOVED lines=10> */
[----:B------:R1:W-:Y:S01]  /*5fd0*/  STS.128 [R172+UR49+0x4200], R184 ;  /* 0x004200b8ac007988 */ /* 0x0003e20008000c31 */
[----:B------:R-:W-:Y:S01]  /*5fe0*/  HADD2.F32 R136, -RZ, R135.H1_H1 ;  /* 0x30000087ff887230 */ /* 0x000fe20000004100 */
[----:B------:R-:W-:Y:S01]  /*5ff0*/  F2FP.SATFINITE.E4M3.F32.PACK_AB_MERGE_C R196, R23, R18, RZ ;  /* 0x0000001217c4723e */ /* 0x000fe200048070ff */
[C---:B------:R-:W-:Y:S01]  /*6000*/  FMUL R22, R78.reuse, R26 ;  /* 0x0000001a4e167220 */ /* 0x040fe20000400000 */
[C---:B------:R-:W-:Y:S01]  /*6010*/  FMUL R27, R78.reuse, R27 ;  /* 0x0000001b4e1b7220 */ /* 0x040fe20000400000 */
[--C-:B------:R-:W-:Y:S01]  /*6020*/  HADD2.F32 R107, -RZ, R109.reuse.H0_H0 ;  /* 0x2000006dff6b7230 */ /* 0x100fe20000004100 */
[----:B------:R-:W-:Y:S01]  /*6030*/  F2FP.SATFINITE.E4M3.F32.PACK_AB_MERGE_C R196, R17, R16, R196 ;  /* 0x0000001011c4723e */ /* 0x000fe200048070c4 */
[C---:B------:R-:W-:Y:S01]  /*6040*/  FFMA R22, R81.reuse, R103, R22 ;  /* 0x0000006751167223 */ /* 0x040fe20000000016 */
[C---:B------:R-:W-:Y:S01]  /*6050*/  FFMA R27, R81.reuse, R106, R27 ;  /* 0x0000006a511b7223 */ /* 0x040fe2000000001b */
[C---:B------:R-:W-:Y:S01]  /*6060*/  FFMA R24, R81.reuse, R105, R24 ;  /* 0x0000006951187223 */ /* 0x040fe20000000018 */
[----:B------:R-:W-:Y:S01]  /*6070*/  F2FP.F16.E4M3.UNPACK_B R137, R161.H1 ;  /* 0x000000a1ff89723e */ /* 0x000fe200030006ff */
[----:B------:R-:W-:Y:S02]  /*6080*/  HADD2.F32 R110, -RZ, R109.H1_H1 ;  /* 0x3000006dff6e7230 */ /* 0x000fe40000004100 */
[----:B------:R-:W-:Y:S01]  /*6090*/  FFMA R25, R81, R108, R25 ;  /* 0x0000006c51197223 */ /* 0x000fe20000000019 */
[----:B------:R-:W-:Y:S01]  /*60a0*/  F2FP.SATFINITE.E4M3.F32.PACK_AB_MERGE_C R197, R27, R22, RZ ;  /* 0x000000161bc5723e */ /* 0x000fe200048070ff */
[----:B------:R-:W-:Y:S02]  /*60b0*/  HADD2.F32 R109, -RZ, R111.H0_H0 ;  /* 0x2000006fff6d7230 */ /* 0x000fe40000004100 */
[C---:B------:R-:W-:Y:S01]  /*60c0*/  FMUL R26, R78.reuse, R30 ;  /* 0x0000001e4e1a7220 */ /* 0x040fe20000400000 */
[C---:B------:R-:W-:Y:S01]  /*60d0*/  FMUL R31, R78.reuse, R31 ;  /* 0x0000001f4e1f7220 */ /* 0x040fe20000400000 */
[--C-:B------:R-:W-:Y:S01]  /*60e0*/  HADD2.F32 R111, -RZ, R113.reuse.H0_H0 ;  /* 0x20000071ff6f7230 */ /* 0x100fe20000004100 */
[----:B------:R-:W-:Y:S01]  /*60f0*/  F2FP.SATFINITE.E4M3.F32.PACK_AB_MERGE_C R197, R21, R20, R197 ;  /* 0x0000001415c5723e */ /* 0x000fe200048070c5 */
[C---:B------:R-:W-:Y:S01]  /*6100*/  FFMA R26, R81.reuse, R107, R26 ;  /* 0x0000006b511a7223 */ /* 0x040fe2000000001a */
[C---:B------:R-:W-:Y:S01]  /*6110*/  FFMA R31, R81.reuse, R110, R31 ;  /* 0x0000006e511f7223 */ /* 0x040fe2000000001f */
[C---:B------:R-:W-:Y:S01]  /*6120*/  FFMA R28, R81.reuse, R109, R28 ;  /* 0x0000006d511c7223 */ /* 0x040fe2000000001c */
[----:B------:R-:W-:Y:S01]  /*6130*/  F2FP.F16.E4M3.UNPACK_B R139, R162 ;  /* 0x000000a2ff8b723e */ /* 0x000fe200020006ff */
[----:B------:R-:W-:Y:S02]  /*6140*/  HADD2.F32 R114, -RZ, R113.H1_H1 ;  /* 0x30000071ff727230 */ /* 0x000fe40000004100 */
[----:B------:R-:W-:Y:S01]  /*6150*/  FFMA R29, R81, R112, R29 ;  /* 0x00000070511d7223 */ /* 0x000fe2000000001d */
[----:B------:R-:W-:Y:S01]  /*6160*/  F2FP.SATFINITE.E4M3.F32.PACK_AB_MERGE_C R198, R31, R26, RZ ;  /* 0x0000001a1fc6723e */ /* 0x000fe200048070ff */
[----:B------:R-:W-:Y:S02]  /*6170*/  HADD2.F32 R113, -RZ, R115.H0_H0 ;  /* 0x20000073ff717230 */ /* 0x000fe40000004100 */
[C---:B------:R-:W-:Y:S01]  /*6180*/  FMUL R30, R78.reuse, R34 ;  /* 0x000000224e1e7220 */ /* 0x040fe20000400000 */
[----:B------:R-:W-:Y:S01]  /*6190*/  HADD2.F32 R140, -RZ, R139.H1_H1 ;  /* 0x3000008bff8c7230 */ /* 0x000fe20000004100 */
[----:B------:R-:W-:Y:S01]  /*61a0*/  F2FP.SATFINITE.E4M3.F32.PACK_AB_MERGE_C R198, R25, R24, R198 ;  /* 0x0000001819c6723e */ /* 0x000fe200048070c6 */
[C---:B------:R-:W-:Y:S01]  /*61b0*/  FMUL R35, R78.reuse, R35 ;  /* 0x000000234e237220 */ /* 0x040fe20000400000 */
[--C-:B------:R-:W-:Y:S02]  /*61c0*/  HADD2.F32 R115, -RZ, R117.reuse.H0_H0 ;  /* 0x20000075ff737230 */ /* 0x100fe40000004100 */
[C---:B------:R-:W-:Y:S01]  /*61d0*/  FFMA R30, R81.reuse, R111, R30 ;  /* 0x0000006f511e7223 */ /* 0x040fe2000000001e */
[----:B------:R-:W-:Y:S02]  /*61e0*/  HADD2.F32 R118, -RZ, R117.H1_H1 ;  /* 0x30000075ff767230 */ /* 0x000fe40000004100 */
[C---:B------:R-:W-:Y:S01]  /*61f0*/  FFMA R35, R81.reuse, R114, R35 ;  /* 0x0000007251237223 */ /* 0x040fe20000000023 */
[C---:B------:R-:W-:Y:S01]  /*6200*/  FFMA R32, R81.reuse, R113, R32 ;  /* 0x0000007151207223 */ /* 0x040fe20000000020 */
[----:B------:R-:W-:Y:S01]  /*6210*/  F2FP.F16.E4M3.UNPACK_B R141, R162.H1 ;  /* 0x000000a2ff8d723e */ /* 0x000fe200030006ff */
[----:B------:R-:W-:Y:S01]  /*6220*/  FFMA R33, R81, R116, R33 ;  /* 0x0000007451217223 */ /* 0x000fe20000000021 */
[----:B------:R-:W-:Y:S01]  /*6230*/  HADD2.F32 R117, -RZ, R119.H0_H0 ;  /* 0x20000077ff757230 */ /* 0x000fe20000004100 */
        /* <DEDUP_REMOVED lines=9> */
[----:B------:R1:W-:Y:S01]  /*62d0*/  STS.128 [R204+0x4010], R196 ;  /* 0x004010c4cc007388 */ /* 0x0003e20000000c00 */
[----:B------:R-:W-:Y:S01]  /*62e0*/  FFMA R37, R81, R120, R37 ;  /* 0x0000007851257223 */ /* 0x000fe20000000025 */
[----:B------:R-:W-:Y:S01]  /*62f0*/  F2FP.SATFINITE.E4M3.F32.PACK_AB_MERGE_C R200, R39, R34, RZ ;  /* 0x0000002227c8723e */ /* 0x000fe200048070ff */
[----:B------:R-:W-:Y:S02]  /*6300*/  HADD2.F32 R122, -RZ, R121.H1_H1 ;  /* 0x30000079ff7a7230 */ /* 0x000fe40000004100 */
[C---:B------:R-:W-:Y:S01]  /*6310*/  FMUL R38, R78.reuse, R42 ;  /* 0x0000002a4e267220 */ /* 0x040fe20000400000 */
[----:B------:R-:W-:Y:S01]  /*6320*/  HADD2.F32 R121, -RZ, R123.H0_H0 ;  /* 0x2000007bff797230 */ /* 0x000fe20000004100 */
[----:B------:R-:W-:Y:S01]  /*6330*/  F2FP.SATFINITE.E4M3.F32.PACK_AB_MERGE_C R200, R33, R32, R200 ;  /* 0x0000002021c8723e */ /* 0x000fe200048070c8 */
[----:B------:R-:W-:Y:S02]  /*6340*/  HADD2.F32 R144, -RZ, R143.H1_H1 ;  /* 0x3000008fff907230 */ /* 0x000fe40000004100 */
[C---:B------:R-:W-:Y:S01]  /*6350*/  FFMA R38, R81.reuse, R119, R38 ;  /* 0x0000007751267223 */ /* 0x040fe20000000026 */
[C---:B------:R-:W-:Y:S01]  /*6360*/  FMUL R43, R78.reuse, R43 ;  /* 0x0000002b4e2b7220 */ /* 0x040fe20000400000 */
[--C-:B------:R-:W-:Y:S02]  /*6370*/  HADD2.F32 R123, -RZ, R125.reuse.H0_H0 ;  /* 0x2000007dff7b7230 */ /* 0x100fe40000004100 */
[C---:B------:R-:W-:Y:S01]  /*6380*/  FMUL R42, R78.reuse, R46 ;  /* 0x0000002e4e2a7220 */ /* 0x040fe20000400000 */
[----:B------:R-:W-:Y:S02]  /*6390*/  HADD2.F32 R126, -RZ, R125.H1_H1 ;  /* 0x3000007dff7e7230 */ /* 0x000fe40000004100 */
[C---:B------:R-:W-:Y:S01]  /*63a0*/  FFMA R43, R81.reuse, R122, R43 ;  /* 0x0000007a512b7223 */ /* 0x040fe2000000002b */
[----:B------:R-:W-:Y:S01]  /*63b0*/  F2FP.F16.E4M3.UNPACK_B R145, R163.H1 ;  /* 0x000000a3ff91723e */ /* 0x000fe200030006ff */
[C---:B------:R-:W-:Y:S01]  /*63c0*/  FFMA R40, R81.reuse, R121, R40 ;  /* 0x0000007951287223 */ /* 0x040fe20000000028 */
[----:B------:R-:W-:Y:S01]  /*63d0*/  FFMA R41, R81, R124, R41 ;  /* 0x0000007c51297223 */ /* 0x000fe20000000029 */
[----:B------:R-:W-:Y:S01]  /*63e0*/  ISETP.NE.AND P0, PT, R193, RZ, PT ;  /* 0x000000ffc100720c */ /* 0x000fe20003f05270 */
[----:B------:R-:W-:Y:S01]  /*63f0*/  HADD2.F32 R125, -RZ, R127.H0_H0 ;  /* 0x2000007fff7d7230 */ /* 0x000fe20000004100 */
[----:B------:R-:W-:Y:S01]  /*6400*/  F2FP.SATFINITE.E4M3.F32.PACK_AB_MERGE_C R201, R43, R38, RZ ;  /* 0x000000262bc9723e */ /* 0x000fe200048070ff */
[----:B------:R-:W-:Y:S01]  /*6410*/  FFMA R42, R81, R123, R42 ;  /* 0x0000007b512a7223 */ /* 0x000fe2000000002a */
[C---:B------:R-:W-:Y:S01]  /*6420*/  FMUL R47, R78.reuse, R47 ;  /* 0x0000002f4e2f7220 */ /* 0x040fe20000400000 */
[--C-:B------:R-:W-:Y:S01]  /*6430*/  HADD2.F32 R127, -RZ, R129.reuse.H0_H0 ;  /* 0x20000081ff7f7230 */ /* 0x100fe20000004100 */
[----:B------:R-:W-:Y:S01]  /*6440*/  F2FP.SATFINITE.E4M3.F32.PACK_AB_MERGE_C R201, R37, R36, R201 ;  /* 0x0000002425c9723e */ /* 0x000fe200048070c9 */
[----:B------:R-:W-:Y:S02]  /*6450*/  HADD2.F32 R130, -RZ, R129.H1_H1 ;  /* 0x30000081ff827230 */ /* 0x000fe40000004100 */
[C---:B------:R-:W-:Y:S01]  /*6460*/  FFMA R47, R81.reuse, R126, R47 ;  /* 0x0000007e512f7223 */ /* 0x040fe2000000002f */
[C---:B------:R-:W-:Y:S01]  /*6470*/  FFMA R44, R81.reuse, R125, R44 ;  /* 0x0000007d512c7223 */ /* 0x040fe2000000002c */
[C---:B------:R-:W-:Y:S01]  /*6480*/  FFMA R45, R81.reuse, R128, R45 ;  /* 0x00000080512d7223 */ /* 0x040fe2000000002d */
[----:B------:R-:W-:Y:S02]  /*6490*/  HADD2.F32 R129, -RZ, R131.H0_H0 ;  /* 0x20000083ff817230 */ /* 0x000fe40000004100 */
[C---:B------:R-:W-:Y:S01]  /*64a0*/  FMUL R46, R78.reuse, R50 ;  /* 0x000000324e2e7220 */ /* 0x040fe20000400000 */
[C---:B------:R-:W-:Y:S01]  /*64b0*/  FMUL R51, R78.reuse, R51 ;  /* 0x000000334e337220 */ /* 0x040fe20000400000 */
[--C-:B------:R-:W-:Y:S02]  /*64c0*/  HADD2.F32 R131, -RZ, R133.reuse.H0_H0 ;  /* 0x20000085ff837230 */ /* 0x100fe40000004100 */
[C---:B------:R-:W-:Y:S01]  /*64d0*/  FMUL R50, R78.reuse, R54 ;  /* 0x000000364e327220 */ /* 0x040fe20000400000 */
[C---:B------:R-:W-:Y:S01]  /*64e0*/  FFMA R46, R81.reuse, R127, R46 ;  /* 0x0000007f512e7223 */ /* 0x040fe2000000002e */
[----:B------:R-:W-:Y:S02]  /*64f0*/  HADD2.F32 R134, -RZ, R133.H1_H1 ;  /* 0x30000085ff867230 */ /* 0x000fe40000004100 */
[C---:B------:R-:W-:Y:S01]  /*6500*/  FFMA R51, R81.reuse, R130, R51 ;  /* 0x0000008251337223 */ /* 0x040fe20000000033 */
[----:B------:R-:W-:Y:S02]  /*6510*/  HADD2.F32 R133, -RZ, R135.H0_H0 ;  /* 0x20000087ff857230 */ /* 0x000fe40000004100 */
[C---:B------:R-:W-:Y:S01]  /*6520*/  FMUL R55, R78.reuse, R55 ;  /* 0x000000374e377220 */ /* 0x040fe20000400000 */
[C---:B------:R-:W-:Y:S01]  /*6530*/  FFMA R48, R81.reuse, R129, R48 ;  /* 0x0000008151307223 */ /* 0x040fe20000000030 */
[C---:B------:R-:W-:Y:S01]  /*6540*/  FFMA R49, R81.reuse, R132, R49 ;  /* 0x0000008451317223 */ /* 0x040fe20000000031 */
[--C-:B------:R-:W-:Y:S02]  /*6550*/  HADD2.F32 R135, -RZ, R137.reuse.H0_H0 ;  /* 0x20000089ff877230 */ /* 0x100fe40000004100 */
[C---:B------:R-:W-:Y:S01]  /*6560*/  FFMA R50, R81.reuse, R131, R50 ;  /* 0x0000008351327223 */ /* 0x040fe20000000032 */
[----:B------:R-:W-:Y:S02]  /*6570*/  HADD2.F32 R138, -RZ, R137.H1_H1 ;  /* 0x30000089ff8a7230 */ /* 0x000fe40000004100 */
[C---:B------:R-:W-:Y:S01]  /*6580*/  FMUL R54, R78.reuse, R58 ;  /* 0x0000003a4e367220 */ /* 0x040fe20000400000 */
[----:B------:R-:W-:Y:S02]  /*6590*/  HADD2.F32 R137, -RZ, R139.H0_H0 ;  /* 0x2000008bff897230 */ /* 0x000fe40000004100 */
[C---:B------:R-:W-:Y:S01]  /*65a0*/  FFMA R55, R81.reuse, R134, R55 ;  /* 0x0000008651377223 */ /* 0x040fe20000000037 */
        /* <DEDUP_REMOVED lines=16> */
[----:B------:R-:W-:Y:S01]  /*66b0*/  FFMA R63, R81, R142, R63 ;  /* 0x0000008e513f7223 */ /* 0x000fe2000000003f */
[----:B------:R-:W-:Y:S01]  /*66c0*/  FMUL R67, R78, R67 ;  /* 0x000000434e437220 */ /* 0x000fe20000400000 */
[----:B------:R-:W-:Y:S01]  /*66d0*/  F2FP.SATFINITE.E4M3.F32.PACK_AB_MERGE_C R202, R47, R42, RZ ;  /* 0x0000002a2fca723e */ /* 0x000fe200048070ff */
[----:B------:R-:W-:Y:S01]  /*66e0*/  FFMA R60, R81, R141, R60 ;  /* 0x0000008d513c7223 */ /* 0x000fe2000000003c */
[----:B------:R-:W-:Y:S01]  /*66f0*/  F2FP.SATFINITE.E4M3.F32.PACK_AB_MERGE_C R203, R51, R46, RZ ;  /* 0x0000002e33cb723e */ /* 0x000fe200048070ff */
[C---:B------:R-:W-:Y:S01]  /*6700*/  FFMA R61, R81.reuse, R144, R61 ;  /* 0x00000090513d7223 */ /* 0x040fe2000000003d */
[C---:B------:R-:W-:Y:S01]  /*6710*/  FFMA R62, R81.reuse, R143, R62 ;  /* 0x0000008f513e7223 */ /* 0x040fe2000000003e */
[----:B------:R-:W-:Y:S01]  /*6720*/  FFMA R67, R81, R146, R67 ;  /* 0x0000009251437223 */ /* 0x000fe20000000043 */
[----:B------:R-:W-:Y:S02]  /*6730*/  F2FP.SATFINITE.E4M3.F32.PACK_AB_MERGE_C R202, R41, R40, R202 ;  /* 0x0000002829ca723e */ /* 0x000fe400048070ca */
[----:B------:R-:W-:Y:S02]  /*6740*/  F2FP.SATFINITE.E4M3.F32.PACK_AB_MERGE_C R203, R45, R44, R203 ;  /* 0x0000002c2dcb723e */ /* 0x000fe400048070cb */
[----:B------:R-:W-:Y:S02]  /*6750*/  F2FP.SATFINITE.E4M3.F32.PACK_AB_MERGE_C R212, R55, R50, RZ ;  /* 0x0000003237d4723e */ /* 0x000fe400048070ff */
[----:B------:R-:W-:Y:S01]  /*6760*/  F2FP.SATFINITE.E4M3.F32.PACK_AB_MERGE_C R213, R59, R54, RZ ;  /* 0x000000363bd5723e */ /* 0x000fe200048070ff */
[----:B------:R1:W-:Y:S01]  /*6770*/  STS.128 [R206+0x4020], R200 ;  /* 0x004020c8ce007388 */ /* 0x0003e20000000c00 */
[----:B------:R-:W-:Y:S02]  /*6780*/  F2FP.SATFINITE.E4M3.F32.PACK_AB_MERGE_C R214, R63, R58, RZ ;  /* 0x0000003a3fd6723e */ /* 0x000fe400048070ff */
[----:B------:R-:W-:Y:S02]  /*6790*/  F2FP.SATFINITE.E4M3.F32.PACK_AB_MERGE_C R215, R67, R62, RZ ;  /* 0x0000003e43d7723e */ /* 0x000fe400048070ff */
[----:B------:R-:W-:Y:S02]  /*67a0*/  F2FP.SATFINITE.E4M3.F32.PACK_AB_MERGE_C R212, R49, R48, R212 ;  /* 0x0000003031d4723e */ /* 0x000fe400048070d4 */
[----:B------:R-:W-:Y:S02]  /*67b0*/  F2FP.SATFINITE.E4M3.F32.PACK_AB_MERGE_C R213, R53, R52, R213 ;  /* 0x0000003435d5723e */ /* 0x000fe400048070d5 */
[----:B------:R-:W-:Y:S02]  /*67c0*/  F2FP.SATFINITE.E4M3.F32.PACK_AB_MERGE_C R214, R57, R56, R214 ;  /* 0x0000003839d6723e */ /* 0x000fe400048070d6 */
[----:B------:R-:W-:Y:S02]  /*67d0*/  F2FP.SATFINITE.E4M3.F32.PACK_AB_MERGE_C R215, R61, R60, R215 ;  /* 0x0000003c3dd7723e */ /* 0x000fe400048070d7 */
[----:B------:R-:W-:Y:S02]  /*67e0*/  LEA R210, R181, UR49, 0x3 ;  /* 0x00000031b5d27c11 */ /* 0x000fe4000f8e18ff */
[----:B------:R-:W-:Y:S01]  /*67f0*/  @P6 SHF.L.U32 R221, R180, 0x1f, RZ ;  /* 0x0000001fb4dd6819 */ /* 0x000fe200000006ff */
[----:B------:R1:W-:Y:S01]  /*6800*/  STS.128 [R205+0x4010], R212 ;  /* 0x004010d4cd007388 */ /* 0x0003e20000000c00 */
[----:B------:R-:W-:Y:S01]  /*6810*/  @!PT LDS RZ, [RZ] ;  /* 0x00000000fffff984 */ /* 0x000fe20000000800 */
[----:B------:R-:W-:Y:S01]  /*6820*/  @!PT LDS RZ, [RZ] ;  /* 0x00000000fffff984 */ /* 0x000fe20000000800 */
[----:B------:R-:W-:Y:S01]  /*6830*/  @!PT LDS RZ, [RZ] ;  /* 0x00000000fffff984 */ /* 0x000fe20000000800 */
[----:B------:R-:W-:Y:S01]  /*6840*/  @!PT LDS RZ, [RZ] ;  /* 0x00000000fffff984 */ /* 0x000fe20000000800 */
[----:B------:R2:W-:Y:S07]  /*6850*/  MEMBAR.ALL.CTA ;  /* 0x0000000000007992 */ /* 0x0005ee0000008000 */
[----:B--2---:R-:W2:Y:S02]  /*6860*/  FENCE.VIEW.ASYNC.S ;  /* 0x00000000000073c6 */ /* 0x004ea40000000000 */
[----:B--2---:R-:W-:Y:S06]  /*6870*/  BAR.SYNC.DEFER_BLOCKING 0x1, 0x80 ;  /* 0x0042000000007b1d */ /* 0x004fec0000010000 */
[----:B------:R-:W-:Y:S05]  /*6880*/  @P0 BRA `(.L_x_95) ;  /* 0x0000000000280947 */ /* 0x000fea0003800000 */
[----:B------:R-:W-:Y:S02]  /*6890*/  UIADD3 UR4, UPT, UPT, UR49, 0x4200, URZ ;  /* 0x0000420031047890 */ /* 0x000fe4000fffe0ff */
[----:B------:R-:W-:Y:S01]  /*68a0*/  UIADD3 UR6, UP0, UPT, UR52, 0x680, URZ ;  /* 0x0000068034067890 */ /* 0x000fe2000ff1e0ff */
[----:B------:R-:W-:Y:S03]  /*68b0*/  UMOV UR43, UR36 ;  /* 0x00000024002b7c82 */ /* 0x000fe60008000000 */
[----:B------:R-:W-:Y:S01]  /*68c0*/  MOV R192, UR4 ;  /* 0x0000000400c07c02 */ /* 0x000fe20008000f00 */
[----:B------:R-:W-:Y:S03]  /*68d0*/  UIADD3.X UR7, UPT, UPT, URZ, UR53, URZ, UP0, !UPT ;  /* 0x00000035ff077290 */ /* 0x000fe600087fe4ff */
[----:B------:R-:W-:Y:S11]  /*68e0*/  R2UR UR40, R192 ;  /* 0x00000000c02872ca */ /* 0x000ff600000e0000 */
[----:B------:R-:W-:Y:S02]  /*68f0*/  @!UPT UIADD3 URZ, UPT, UPT, URZ, URZ, URZ ;  /* 0x000000fffffff290 */ /* 0x000fe4000fffe0ff */
[----:B------:R2:W-:Y:S01]  /*6900*/  UTMASTG.3D [UR40], [UR6] ;  /* 0x00000028060073b5 */ /* 0x0005e20008010000 */
[----:B------:R0:W-:Y:S01]  /*6910*/  UTMACMDFLUSH ;  /* 0x00000000000079b7 */ /* 0x0001e20000000000 */
[----:B--2---:R-:W-:Y:S04]  /*6920*/  DEPBAR.LE SB0, 0x1 ;  /* 0x000080400000791a */ /* 0x004fe80000000000 */
.L_x_95:
[----:B------:R-:W-:Y:S05]  /*6930*/  BSYNC.RECONVERGENT B0 ;  /* 0x0000000000007941 */ /* 0x000fea0003800200 */
.L_x_94:
[----:B------:R-:W-:Y:S06]  /*6940*/  BAR.SYNC.DEFER_BLOCKING 0x1, 0x80 ;  /* 0x0042000000007b1d */ /* 0x000fec0000010000 */
[----:B------:R-:W2:Y:S01]  /*6950*/  @P6 SYNCS.PHASECHK.TRANS64.TRYWAIT P0, [R210+URZ+0x30], R221 ;  /* 0x000030ddd20065a7 */ /* 0x000ea200080011ff */
[----:B------:R-:W-:Y:S01]  /*6960*/  BSSY B1, `(.L_x_96) ;  /* 0x0000023000017945 */ /* 0x000fe20003800000 */
[----:B--2---:R-:W-:Y:S03]  /*6970*/  @P6 SEL R208, RZ, 0x1, !P0 ;  /* 0x00000001ffd06807 */ /* 0x004fe60004000000 */
[----:B------:R-:W-:Y:S05]  /*6980*/  @!P6 BRA `(.L_x_97) ;  /* 0x000000000080e947 */ /* 0x000fea0003800000 */
[----:B------:R-:W-:Y:S01]  /*6990*/  ISETP.NE.AND P1, PT, R209, RZ, PT ;  /* 0x000000ffd100720c */ /* 0x000fe20003f25270 */
[----:B------:R-:W-:Y:S01]  /*69a0*/  BSSY B0, `(.L_x_98) ;  /* 0x000000a000007945 */ /* 0x000fe20003800000 */
[----:B------:R-:W-:Y:S11]  /*69b0*/  ISETP.NE.AND P0, PT, R208, RZ, PT ;  /* 0x000000ffd000720c */ /* 0x000ff60003f05270 */
[----:B------:R-:W-:Y:S04]  /*69c0*/  @P1 IMAD R0, R181, 0x2000, R190 ;  /* 0x00002000b5001824 */ /* 0x000fe800078e02be */
[C---:B------:R-:W-:Y:S01]  /*69d0*/  @P1 IMAD.IADD R2, R0.reuse, 0x1, R211 ;  /* 0x0000000100021824 */ /* 0x040fe200078e02d3 */
[----:B------:R-:W-:Y:S03]  /*69e0*/  @P1 IADD3 R219, PT, PT, R0, R219, RZ ;  /* 0x000000db00db1210 */ /* 0x000fe60007ffe0ff */
[----:B------:R-:W-:Y:S01]  /*69f0*/  @P1 IMAD.IADD R217, R217, 0x1, R2 ;  /* 0x00000001d9d91824 */ /* 0x000fe200078e0202 */
[----:B------:R-:W-:Y:S06]  /*6a00*/  @P0 BRA `(.L_x_99) ;  /* 0x00000000000c0947 */ /* 0x000fec0003800000 */
[----:B------:R-:W-:Y:S04]  /*6a10*/  SHF.L.U32 R3, R180, 0x1f, RZ ;  /* 0x0000001fb4037819 */ /* 0x000fe800000006ff */
[----:B------:R-:W2:Y:S02]  /*6a20*/  SYNCS.PHASECHK.TRANS64.TRYWAIT P0, [R210+URZ+0x30], R3 ;  /* 0x00003003d20075a7 */ /* 0x000ea400080011ff */
[----:B--2---:R-:W-:Y:S05]  /*6a30*/  @!P0 BRA `(.L_x_100) ;  /* 0x0000001c00a08947 */ /* 0x004fea0003800000 */
.L_x_99:
[----:B------:R-:W-:Y:S05]  /*6a40*/  BSYNC B0 ;  /* 0x0000000000007941 */ /* 0x000fea0003800000 */
.L_x_98:
[----:B------:R-:W-:Y:S01]  /*6a50*/  ISETP.NE.AND P0, PT, R209, RZ, PT ;  /* 0x000000ffd100720c */ /* 0x000fe20003f05270 */
[----:B--2---:R-:W-:Y:S02]  /*6a60*/  VIADD R210, R210, 0x40 ;  /* 0x00000040d2d27836 */ /* 0x004fe40000000000 */
[----:B------:R-:W-:Y:S02]  /*6a70*/  IMAD.U32 R3, RZ, RZ, UR37 ;  /* 0x00000025ff037e24 */ /* 0x000fe4000f8e00ff */
[----:B------:R-:W-:Y:S03]  /*6a80*/  VIADD R181, R181, 0x1 ;  /* 0x00000001b5b57836 */ /* 0x000fe60000000000 */
[----:B------:R-:W-:Y:S05]  /*6a90*/  PRMT R3, R3, 0x654, R210 ;  /* 0x0000065403037816 */ /* 0x000fea00000000d2 */
[----:B------:R2:W3:Y:S04]  /*6aa0*/  @P0 LDS.128 R148, [R0] ;  /* 0x0000000000940984 */ /* 0x0004e80000000c00 */
[----:B------:R2:W4:Y:S04]  /*6ab0*/  @P0 LDS.128 R152, [R2+0x10] ;  /* 0x0000100002980984 */ /* 0x0005280000000c00 */
        /* <DEDUP_REMOVED lines=9> */
[----:B------:R-:W-:Y:S01]  /*6b50*/  SEL R181, R181, RZ, P0 ;  /* 0x000000ffb5b57207 */ /* 0x000fe20000000000 */
[----:B-----5:R5:W-:Y:S02]  /*6b60*/  SYNCS.ARRIVE.TRANS64.RED.A1T0 RZ, [R3+URZ], RZ ;  /* 0x000000ff03ff79a7 */ /* 0x020be400081004ff */
[----:B-----5:R-:W-:Y:S04]  /*6b70*/  SEL R3, RZ, 0x1, P0 ;  /* 0x00000001ff037807 */ /* 0x020fe80000000000 */
[----:B--234-:R-:W-:Y:S02]  /*6b80*/  LOP3.LUT R180, R180, R3, RZ, 0x3c, !PT ;  /* 0x00000003b4b47212 */ /* 0x01cfe400078e3cff */
.L_x_97:
[----:B------:R-:W-:Y:S05]  /*6b90*/  BSYNC B1 ;  /* 0x0000000000017941 */ /* 0x000fea0003800000 */
.L_x_96:
[----:B------:R-:W-:Y:S05]  /*6ba0*/  VIADD R0, R80, 0x40 ;  /* 0x0000004050007836 */ /* 0x000fea0000000000 */
[----:B------:R-:W-:Y:S04]  /*6bb0*/  SHF.R.U32.HI R0, RZ, 0x15, R0 ;  /* 0x00000015ff007819 */ /* 0x000fe80000011600 */
[----:B------:R-:W-:Y:S11]  /*6bc0*/  LOP3.LUT P0, RZ, R0, 0x3, R173, 0x48, !PT ;  /* 0x0000000300ff7812 */ /* 0x000ff600078048ad */
[----:B------:R-:W-:Y:S02]  /*6bd0*/  @!UPT UIADD3 URZ, UPT, UPT, URZ, URZ, URZ ;  /* 0x000000fffffff290 */ /* 0x000fe4000fffe0ff */
[----:B------:R-:W-:Y:S05]  /*6be0*/  @!P0 BRA `(.L_x_101) ;  /* 0x0000000000408947 */ /* 0x000fea0003800000 */
[----:B------:R-:W2:Y:S01]  /*6bf0*/  LDCU.64 UR8, c[0x4][0x70] ;  /* 0x01000e00ff0877ac */ /* 0x000ea20008000a00 */
[----:B------:R-:W-:Y:S01]  /*6c00*/  MOV R3, 0x0 ;  /* 0x0000000000037802 */ /* 0x000fe20000000f00 */
[----:B------:R-:W-:Y:S02]  /*6c10*/  HFMA2 R12, -RZ, RZ, 0, 5.9604644775390625e-08 ;  /* 0x00000001ff0c7431 */ /* 0x000fe400000001ff */
[----:B------:R-:W-:Y:S02]  /*6c20*/  IMAD.MOV.U32 R8, RZ, RZ, 0x192 ;  /* 0x00000192ff087424 */ /* 0x000fe400078e00ff */
[----:B------:R-:W-:Y:S01]  /*6c30*/  IMAD.MOV.U32 R13, RZ, RZ, RZ ;  /* 0x000000ffff0d7224 */ /* 0x000fe200078e00ff */
[----:B------:R-:W3:Y:S01]  /*6c40*/  LDCU.64 UR6, c[0x4][0x78] ;  /* 0x01000f00ff0677ac */ /* 0x000ee20008000a00 */
[----:B------:R-:W4:Y:S01]  /*6c50*/  LDC.64 R2, c[0x4][R3] ;  /* 0x0100000003027b82 */ /* 0x000f220000000a00 */
[----:B------:R-:W5:Y:S01]  /*6c60*/  LDCU.64 UR4, c[0x4][0x10] ;  /* 0x01000200ff0477ac */ /* 0x000f620008000a00 */
[----:B--2---:R-:W-:Y:S01]  /*6c70*/  MOV R5, UR9 ;  /* 0x0000000900057c02 */ /* 0x004fe20008000f00 */
[----:B------:R-:W-:Y:S01]  /*6c80*/  IMAD.U32 R4, RZ, RZ, UR8 ;  /* 0x00000008ff047e24 */ /* 0x000fe2000f8e00ff */
[----:B---3--:R-:W-:Y:S01]  /*6c90*/  MOV R7, UR7 ;  /* 0x0000000700077c02 */ /* 0x008fe20008000f00 */
[----:B------:R-:W-:Y:S01]  /*6ca0*/  IMAD.U32 R6, RZ, RZ, UR6 ;  /* 0x00000006ff067e24 */ /* 0x000fe2000f8e00ff */
[----:B-----5:R-:W-:Y:S01]  /*6cb0*/  MOV R11, UR5 ;  /* 0x00000005000b7c02 */ /* 0x020fe20008000f00 */
[----:B------:R-:W-:Y:S02]  /*6cc0*/  IMAD.U32 R10, RZ, RZ, UR4 ;  /* 0x00000004ff0a7e24 */ /* 0x000fe4000f8e00ff */
[----:B------:R-:W-:Y:S07]  /*6cd0*/  LEPC R20, `(.L_x_101) ;  /* 0x000000001014794e */ /* 0x000fee0000000000 */
[----:B-1--4-:R-:W-:Y:S05]  /*6ce0*/  CALL.ABS.NOINC R2 ;  /* 0x0000000002007343 */ /* 0x012fea0003c00000 */
.L_x_101:
[----:B------:R-:W-:Y:S01]  /*6cf0*/  ISETP.NE.AND P0, PT, R193, RZ, PT ;  /* 0x000000ffc100720c */ /* 0x000fe20003f05270 */
[----:B------:R-:W-:Y:S05]  /*6d00*/  WARPSYNC.ALL ;  /* 0x0000000000007948 */ /* 0x000fea0003800000 */
[----:B------:R-:W-:Y:S01]  /*6d10*/  R2UR UR4, R80 ;  /* 0x00000000500472ca */ /* 0x000fe200000e0000 */
[----:B------:R-:W-:Y:S01]  /*6d20*/  BSSY.RECONVERGENT B0, `(.L_x_102) ;  /* 0x000011d000007945 */ /* 0x000fe20003800200 */
[----:B------:R-:W-:Y:S02]  /*6d30*/  F2FP.F16.E4M3.UNPACK_B R11, R149 ;  /* 0x00000095ff0b723e */ /* 0x000fe400020006ff */
[----:B------:R-:W-:Y:S02]  /*6d40*/  F2FP.F16.E4M3.UNPACK_B R10, R150 ;  /* 0x00000096ff0a723e */ /* 0x000fe400020006ff */
[----:B------:R-:W-:Y:S01]  /*6d50*/  F2FP.F16.E4M3.UNPACK_B R9, R151 ;  /* 0x00000097ff09723e */ /* 0x000fe200020006ff */
[--C-:B------:R-:W-:Y:S01]  /*6d60*/  HADD2.F32 R83, -RZ, R11.reuse.H0_H0 ;  /* 0x2000000bff537230 */ /* 0x100fe20000004100 */
[----:B------:R-:W-:Y:S01]  /*6d70*/  F2FP.F16.E4M3.UNPACK_B R8, R152 ;  /* 0x00000098ff08723e */ /* 0x000fe200020006ff */
[----:B------:R-:W-:Y:S01]  /*6d80*/  HADD2.F32 R84, -RZ, R11.H1_H1 ;  /* 0x3000000bff547230 */ /* 0x000fe20000004100 */
[----:B------:R-:W-:Y:S01]  /*6d90*/  F2FP.F16.E4M3.UNPACK_B R7, R153 ;  /* 0x00000099ff07723e */ /* 0x000fe200020006ff */
[--C-:B------:R-:W-:Y:S01]  /*6da0*/  HADD2.F32 R87, -RZ, R10.reuse.H0_H0 ;  /* 0x2000000aff577230 */ /* 0x100fe20000004100 */
[----:B------:R-:W-:Y:S01]  /*6db0*/  F2FP.F16.E4M3.UNPACK_B R6, R154 ;  /* 0x0000009aff06723e */ /* 0x000fe200020006ff */
[----:B------:R-:W-:Y:S01]  /*6dc0*/  HADD2.F32 R88, -RZ, R10.H1_H1 ;  /* 0x3000000aff587230 */ /* 0x000fe20000004100 */
[----:B------:R-:W-:Y:S01]  /*6dd0*/  F2FP.F16.E4M3.UNPACK_B R5, R155 ;  /* 0x0000009bff05723e */ /* 0x000fe200020006ff */
[--C-:B------:R-:W-:Y:S01]  /*6de0*/  HADD2.F32 R91, -RZ, R9.reuse.H0_H0 ;  /* 0x20000009ff5b7230 */ /* 0x100fe20000004100 */
[----:B-1----:R-:W-:Y:S01]  /*6df0*/  F2FP.F16.E4M3.UNPACK_B R4, R156 ;  /* 0x0000009cff04723e */ /* 0x002fe200020006ff */
[----:B------:R-:W-:Y:S01]  /*6e00*/  HADD2.F32 R92, -RZ, R9.H1_H1 ;  /* 0x30000009ff5c7230 */ /* 0x000fe20000004100 */
[-C--:B------:R-:W-:Y:S01]  /*6e10*/  F2FP.F16.E4M3.UNPACK_B R2, R148.reuse ;  /* 0x00000094ff02723e */ /* 0x080fe200020006ff */
[--C-:B------:R-:W-:Y:S01]  /*6e20*/  HADD2.F32 R95, -RZ, R8.reuse.H0_H0 ;  /* 0x20000008ff5f7230 */ /* 0x100fe20000004100 */
[----:B------:R-:W-:Y:S01]  /*6e30*/  F2FP.F16.E4M3.UNPACK_B R148, R148.H1 ;  /* 0x00000094ff94723e */ /* 0x000fe200030006ff */
[----:B------:R-:W-:Y:S01]  /*6e40*/  HADD2.F32 R97, -RZ, R8.H1_H1 ;  /* 0x30000008ff617230 */ /* 0x000fe20000004100 */
[----:B------:R-:W-:Y:S01]  /*6e50*/  F2FP.F16.E4M3.UNPACK_B R149, R149.H1 ;  /* 0x00000095ff95723e */ /* 0x000fe200030006ff */
[--C-:B------:R-:W-:Y:S01]  /*6e60*/  HADD2.F32 R98, -RZ, R7.reuse.H0_H0 ;  /* 0x20000007ff627230 */ /* 0x100fe20000004100 */
[----:B------:R-:W-:Y:S01]  /*6e70*/  F2FP.F16.E4M3.UNPACK_B R150, R150.H1 ;  /* 0x00000096ff96723e */ /* 0x000fe200030006ff */
[----:B------:R-:W-:Y:S01]  /*6e80*/  HADD2.F32 R101, -RZ, R7.H1_H1 ;  /* 0x30000007ff657230 */ /* 0x000fe20000004100 */
[----:B------:R-:W-:Y:S01]  /*6e90*/  F2FP.F16.E4M3.UNPACK_B R151, R151.H1 ;  /* 0x00000097ff97723e */ /* 0x000fe200030006ff */
[--C-:B------:R-:W-:Y:S01]  /*6ea0*/  HADD2.F32 R102, -RZ, R6.reuse.H0_H0 ;  /* 0x20000006ff667230 */ /* 0x100fe20000004100 */
[----:B------:R-:W-:Y:S01]  /*6eb0*/  F2FP.F16.E4M3.UNPACK_B R138, R163 ;  /* 0x000000a3ff8a723e */ /* 0x000fe200020006ff */
[----:B------:R-:W-:Y:S01]  /*6ec0*/  HADD2.F32 R105, -RZ, R6.H1_H1 ;  /* 0x30000006ff697230 */ /* 0x000fe20000004100 */
[----:B------:R-:W-:Y:S01]  /*6ed0*/  R2UR UR5, R207 ;  /* 0x00000000cf0572ca */ /* 0x000fe200000e0000 */
        /* <DEDUP_REMOVED lines=8> */
[----:B------:R-:W1:Y:S01]  /*6f60*/  LDTM.x64 R4, tmem[UR4+0x40] ;  /* 0x00004004000479ee */ /* 0x000e620008340000 */
[--C-:B------:R-:W-:Y:S01]  /*6f70*/  HADD2.F32 R0, -RZ, R2.reuse.H0_H0 ;  /* 0x20000002ff007230 */ /* 0x100fe20000004100 */
[----:B------:R-:W-:Y:S01]  /*6f80*/  NOP ;  /* 0x0000000000007918 */ /* 0x000fe20000000000 */
[----:B------:R-:W-:Y:S01]  /*6f90*/  HADD2.F32 R2, -RZ, R2.H1_H1 ;  /* 0x30000002ff027230 */ /* 0x000fe20000004100 */
[----:B------:R-:W-:Y:S01]  /*6fa0*/  UIADD3 UR5, UPT, UPT, UR5, 0xa0, URZ ;  /* 0x000000a005057890 */ /* 0x000fe2000fffe0ff */
[--C-:B------:R-:W-:Y:S01]  /*6fb0*/  HADD2.F32 R86, -RZ, R149.reuse.H1_H1 ;  /* 0x30000095ff567230 */ /* 0x100fe20000004100 */
[----:B------:R-:W-:Y:S01]  /*6fc0*/  F2FP.F16.E4M3.UNPACK_B R132, R161 ;  /* 0x000000a1ff84723e */ /* 0x000fe200020006ff */
[--C-:B------:R-:W-:Y:S01]  /*6fd0*/  HADD2.F32 R114, -RZ, R116.reuse.H0_H0 ;  /* 0x20000074ff727230 */ /* 0x100fe20000004100 */
[----:B------:R-:W-:Y:S01]  /*6fe0*/  UPRMT UR5, UR37, 0x654, UR5 ;  /* 0x0000065425057896 */ /* 0x000fe20008000005 */
[----:B------:R-:W-:Y:S01]  /*6ff0*/  HADD2.F32 R117, -RZ, R116.H1_H1 ;  /* 0x30000074ff757230 */ /* 0x000fe20000004100 */
[----:B------:R-:W-:Y:S01]  /*7000*/  F2FP.F16.E4M3.UNPACK_B R136, R162 ;  /* 0x000000a2ff88723e */ /* 0x000fe200020006ff */
[--C-:B------:R-:W-:Y:S01]  /*7010*/  HADD2.F32 R118, -RZ, R120.reuse.H0_H0 ;  /* 0x20000078ff767230 */ /* 0x100fe20000004100 */
[----:B------:R-:W-:Y:S01]  /*7020*/  F2FP.F16.E4M3.UNPACK_B R152, R152.H1 ;  /* 0x00000098ff98723e */ /* 0x000fe200030006ff */
[----:B------:R-:W-:Y:S01]  /*7030*/  HADD2.F32 R121, -RZ, R120.H1_H1 ;  /* 0x30000078ff797230 */ /* 0x000fe20000004100 */
[----:B------:R-:W-:Y:S01]  /*7040*/  F2FP.F16.E4M3.UNPACK_B R153, R153.H1 ;  /* 0x00000099ff99723e */ /* 0x000fe200030006ff */
[--C-:B------:R-:W-:Y:S01]  /*7050*/  HADD2.F32 R122, -RZ, R124.reuse.H0_H0 ;  /* 0x2000007cff7a7230 */ /* 0x100fe20000004100 */
[----:B------:R-:W-:Y:S01]  /*7060*/  F2FP.F16.E4M3.UNPACK_B R154, R154.H1 ;  /* 0x0000009aff9a723e */ /* 0x000fe200030006ff */
[----:B-1----:R-:W-:Y:S01]  /*7070*/  SYNCS.ARRIVE.TRANS64.RED.A1T0 RZ, [UR5], RZ ;  /* 0x000000ffffff79a7 */ /* 0x002fe20008100405 */
[----:B------:R-:W-:Y:S01]  /*7080*/  HADD2.F32 R125, -RZ, R124.H1_H1 ;  /* 0x3000007cff7d7230 */ /* 0x000fe20000004100 */
[----:B------:R-:W-:Y:S01]  /*7090*/  F2FP.F16.E4M3.UNPACK_B R155, R155.H1 ;  /* 0x0000009bff9b723e */ /* 0x000fe200030006ff */
[--C-:B------:R-:W-:Y:S01]  /*70a0*/  HADD2.F32 R126, -RZ, R128.reuse.H0_H0 ;  /* 0x20000080ff7e7230 */ /* 0x100fe20000004100 */
[----:B------:R-:W-:Y:S01]  /*70b0*/  F2FP.F16.E4M3.UNPACK_B R156, R156.H1 ;  /* 0x0000009cff9c723e */ /* 0x000fe200030006ff */
[----:B------:R-:W-:Y:S01]  /*70c0*/  HADD2.F32 R129, -RZ, R128.H1_H1 ;  /* 0x30000080ff817230 */ /* 0x000fe20000004100 */
[----:B------:R-:W-:Y:S01]  /*70d0*/  F2FP.F16.E4M3.UNPACK_B R157, R157.H1 ;  /* 0x0000009dff9d723e */ /* 0x000fe200030006ff */
[C---:B------:R-:W-:Y:S01]  /*70e0*/  FMUL R4, R78.reuse, R4 ;  /* 0x000000044e047220 */ /* 0x040fe20000400000 */
[C---:B------:R-:W-:Y:S01]  /*70f0*/  FMUL R5, R78.reuse, R5 ;  /* 0x000000054e057220 */ /* 0x040fe20000400000 */
[----:B------:R-:W-:Y:S02]  /*7100*/  HADD2.F32 R3, -RZ, R148.H0_H0 ;  /* 0x20000094ff037230 */ /* 0x000fe40000004100 */
        /* <DEDUP_REMOVED lines=9> */
[C---:B------:R-:W-:Y:S01]  /*71a0*/  FMUL R2, R78.reuse, R21 ;  /* 0x000000154e027220 */ /* 0x040fe20000400000 */
[C---:B------:R-:W-:Y:S01]  /*71b0*/  FMUL R21, R78.reuse, R28 ;  /* 0x0000001c4e157220 */ /* 0x040fe20000400000 */
[----:B------:R-:W-:Y:S02]  /*71c0*/  HADD2.F32 R130, -RZ, R132.H0_H0 ;  /* 0x20000084ff827230 */ /* 0x000fe40000004100 */
[C---:B------:R-:W-:Y:S01]  /*71d0*/  FMUL R6, R78.reuse, R6 ;  /* 0x000000064e067220 */ /* 0x040fe20000400000 */
[----:B------:R-:W-:Y:S02]  /*71e0*/  HADD2.F32 R82, -RZ, R148.H1_H1 ;  /* 0x30000094ff527230 */ /* 0x000fe40000004100 */
[C---:B------:R-:W-:Y:S01]  /*71f0*/  FMUL R7, R78.reuse, R7 ;  /* 0x000000074e077220 */ /* 0x040fe20000400000 */
[----:B------:R-:W-:Y:S02]  /*7200*/  HADD2.F32 R85, -RZ, R149.H0_H0 ;  /* 0x20000095ff557230 */ /* 0x000fe40000004100 */
[C---:B------:R-:W-:Y:S01]  /*7210*/  FFMA R6, R81.reuse, R3, R6 ;  /* 0x0000000351067223 */ /* 0x040fe20000000006 */
[----:B------:R-:W-:Y:S02]  /*7220*/  HADD2.F32 R133, -RZ, R132.H1_H1 ;  /* 0x30000084ff857230 */ /* 0x000fe40000004100 */
[C---:B------:R-:W-:Y:S01]  /*7230*/  FFMA R7, R81.reuse, R82, R7 ;  /* 0x0000005251077223 */ /* 0x040fe20000000007 */
[C---:B------:R-:W-:Y:S01]  /*7240*/  FFMA R8, R81.reuse, R83, R8 ;  /* 0x0000005351087223 */ /* 0x040fe20000000008 */
[C---:B------:R-:W-:Y:S01]  /*7250*/  FFMA R9, R81.reuse, R84, R9 ;  /* 0x0000005451097223 */ /* 0x040fe20000000009 */
[--C-:B------:R-:W-:Y:S02]  /*7260*/  HADD2.F32 R82, -RZ, R138.reuse.H0_H0 ;  /* 0x2000008aff527230 */ /* 0x100fe40000004100 */
[C---:B------:R-:W-:Y:S01]  /*7270*/  FMUL R10, R78.reuse, R10 ;  /* 0x0000000a4e0a7220 */ /* 0x040fe20000400000 */
[----:B------:R-:W-:Y:S02]  /*7280*/  HADD2.F32 R83, -RZ, R138.H1_H1 ;  /* 0x3000008aff537230 */ /* 0x000fe40000004100 */
[C---:B------:R-:W-:Y:S01]  /*7290*/  FMUL R11, R78.reuse, R11 ;  /* 0x0000000b4e0b7220 */ /* 0x040fe20000400000 */
[----:B------:R-:W-:Y:S02]  /*72a0*/  HADD2.F32 R89, -RZ, R150.H0_H0 ;  /* 0x20000096ff597230 */ /* 0x000fe40000004100 */
[C---:B------:R-:W-:Y:S01]  /*72b0*/  FFMA R10, R81.reuse, R85, R10 ;  /* 0x00000055510a7223 */ /* 0x040fe2000000000a */
[--C-:B------:R-:W-:Y:S02]  /*72c0*/  HADD2.F32 R134, -RZ, R136.reuse.H0_H0 ;  /* 0x20000088ff867230 */ /* 0x100fe40000004100 */
[C---:B------:R-:W-:Y:S01]  /*72d0*/  FFMA R11, R81.reuse, R86, R11 ;  /* 0x00000056510b7223 */ /* 0x040fe2000000000b */
[C---:B------:R-:W-:Y:S01]  /*72e0*/  FFMA R12, R81.reuse, R87, R12 ;  /* 0x00000057510c7223 */ /* 0x040fe2000000000c */
[----:B------:R-:W-:Y:S01]  /*72f0*/  FFMA R13, R81, R88, R13 ;  /* 0x00000058510d7223 */ /* 0x000fe2000000000d */
[----:B------:R-:W-:Y:S01]  /*7300*/  F2FP.SATFINITE.E4M3.F32.PACK_AB_MERGE_C R86, R7, R6, RZ ;  /* 0x000000060756723e */ /* 0x000fe200048070ff */
[C---:B------:R-:W-:Y:S01]  /*7310*/  FMUL R7, R78.reuse, R24 ;  /* 0x000000184e077220 */ /* 0x040fe20000400000 */
[----:B------:R-:W-:Y:S01]  /*7320*/  F2FP.SATFINITE.E4M3.F32.PACK_AB_MERGE_C R138, R11, R10, RZ ;  /* 0x0000000a0b8a723e */ /* 0x000fe200048070ff */
[C---:B------:R-:W-:Y:S01]  /*7330*/  FMUL R10, R78.reuse, R25 ;  /* 0x000000194e0a7220 */ /* 0x040fe20000400000 */
[C---:B------:R-:W-:Y:S01]  /*7340*/  FMUL R25, R78.reuse, R32 ;  /* 0x000000204e197220 */ /* 0x040fe20000400000 */
[----:B------:R-:W-:Y:S02]  /*7350*/  HADD2.F32 R137, -RZ, R136.H1_H1 ;  /* 0x30000088ff897230 */ /* 0x000fe40000004100 */
[C---:B------:R-:W-:Y:S01]  /*7360*/  FMUL R14, R78.reuse, R14 ;  /* 0x0000000e4e0e7220 */ /* 0x040fe20000400000 */
[----:B------:R-:W-:Y:S02]  /*7370*/  HADD2.F32 R90, -RZ, R150.H1_H1 ;  /* 0x30000096ff5a7230 */ /* 0x000fe40000004100 */
[C---:B------:R-:W-:Y:S01]  /*7380*/  FMUL R15, R78.reuse, R15 ;  /* 0x0000000f4e0f7220 */ /* 0x040fe20000400000 */
[--C-:B------:R-:W-:Y:S02]  /*7390*/  HADD2.F32 R93, -RZ, R151.reuse.H0_H0 ;  /* 0x20000097ff5d7230 */ /* 0x100fe40000004100 */
[C---:B------:R-:W-:Y:S01]  /*73a0*/  FFMA R14, R81.reuse, R89, R14 ;  /* 0x00000059510e7223 */ /* 0x040fe2000000000e */
[----:B------:R-:W-:Y:S02]  /*73b0*/  HADD2.F32 R94, -RZ, R151.H1_H1 ;  /* 0x30000097ff5e7230 */ /* 0x000fe40000004100 */
[C---:B------:R-:W-:Y:S01]  /*73c0*/  FFMA R15, R81.reuse, R90, R15 ;  /* 0x0000005a510f7223 */ /* 0x040fe2000000000f */
[C---:B------:R-:W-:Y:S01]  /*73d0*/  FFMA R16, R81.reuse, R91, R16 ;  /* 0x0000005b51107223 */ /* 0x040fe20000000010 */
[----:B------:R-:W-:Y:S01]  /*73e0*/  FFMA R17, R81, R92, R17 ;  /* 0x0000005c51117223 */ /* 0x000fe20000000011 */
[C---:B------:R-:W-:Y:S01]  /*73f0*/  FMUL R18, R78.reuse, R18 ;  /* 0x000000124e127220 */ /* 0x040fe20000400000 */
[C---:B------:R-:W-:Y:S01]  /*7400*/  FMUL R19, R78.reuse, R19 ;  /* 0x000000134e137220 */ /* 0x040fe20000400000 */
[--C-:B------:R-:W-:Y:S01]  /*7410*/  HADD2.F32 R96, -RZ, R152.reuse.H0_H0 ;  /* 0x20000098ff607230 */ /* 0x100fe20000004100 */
[----:B------:R-:W-:Y:S01]  /*7420*/  F2FP.SATFINITE.E4M3.F32.PACK_AB_MERGE_C R14, R15, R14, RZ ;  /* 0x0000000e0f0e723e */ /* 0x000fe200048070ff */
[C---:B------:R-:W-:Y:S01]  /*7430*/  FFMA R18, R81.reuse, R93, R18 ;  /* 0x0000005d51127223 */ /* 0x040fe20000000012 */
[C---:B------:R-:W-:Y:S01]  /*7440*/  FFMA R19, R81.reuse, R94, R19 ;  /* 0x0000005e51137223 */ /* 0x040fe20000000013 */
[C---:B------:R-:W-:Y:S01]  /*7450*/  FFMA R0, R81.reuse, R95, R0 ;  /* 0x0000005f51007223 */ /* 0x040fe20000000000 */
[----:B------:R-:W-:Y:S01]  /*7460*/  FFMA R2, R81, R97, R2 ;  /* 0x0000006151027223 */ /* 0x000fe20000000002 */
[----:B------:R-:W-:Y:S02]  /*7470*/  HADD2.F32 R99, -RZ, R152.H1_H1 ;  /* 0x30000098ff637230 */ /* 0x000fe40000004100 */
[C---:B------:R-:W-:Y:S01]  /*7480*/  FMUL R3, R78.reuse, R22 ;  /* 0x000000164e037220 */ /* 0x040fe20000400000 */
[----:B------:R-:W-:Y:S01]  /*7490*/  F2FP.SATFINITE.E4M3.F32.PACK_AB_MERGE_C R18, R19, R18, RZ ;  /* 0x000000121312723e */ /* 0x000fe200048070ff */
[C---:B------:R-:W-:Y:S01]  /*74a0*/  FMUL R22, R78.reuse, R29 ;  /* 0x0000001d4e167220 */ /* 0x040fe20000400000 */
[C---:B------:R-:W-:Y:S01]  /*74b0*/  FMUL R29, R78.reuse, R36 ;  /* 0x000000244e1d7220 */ /* 0x040fe20000400000 */
[C---:B------:R-:W-:Y:S01]  /*74c0*/  FFMA R3, R81.reuse, R96, R3 ;  /* 0x0000006051037223 */ /* 0x040fe20000000003 */
[C---:B------:R-:W-:Y:S01]  /*74d0*/  FMUL R6, R78.reuse, R23 ;  /* 0x000000174e067220 */ /* 0x040fe20000400000 */
[--C-:B------:R-:W-:Y:S02]  /*74e0*/  HADD2.F32 R100, -RZ, R153.reuse.H0_H0 ;  /* 0x20000099ff647230 */ /* 0x100fe40000004100 */
[C---:B------:R-:W-:Y:S01]  /*74f0*/  FMUL R11, R78.reuse, R26 ;  /* 0x0000001a4e0b7220 */ /* 0x040fe20000400000 */
[----:B------:R-:W-:Y:S02]  /*7500*/  HADD2.F32 R103, -RZ, R153.H1_H1 ;  /* 0x30000099ff677230 */ /* 0x000fe40000004100 */
[C---:B------:R-:W-:Y:S01]  /*7510*/  FFMA R6, R81.reuse, R99, R6 ;  /* 0x0000006351067223 */ /* 0x040fe20000000006 */
[C---:B------:R-:W-:Y:S01]  /*7520*/  FFMA R7, R81.reuse, R98, R7 ;  /* 0x0000006251077223 */ /* 0x040fe20000000007 */
[C---:B------:R-:W-:Y:S01]  /*7530*/  FFMA R10, R81.reuse, R101, R10 ;  /* 0x00000065510a7223 */ /* 0x040fe2000000000a */
[C---:B------:R-:W-:Y:S01]  /*7540*/  FFMA R11, R81.reuse, R100, R11 ;  /* 0x00000064510b7223 */ /* 0x040fe2000000000b */
[----:B------:R-:W-:Y:S01]  /*7550*/  FMUL R26, R78, R33 ;  /* 0x000000214e1a7220 */ /* 0x000fe20000400000 */
[----:B------:R-:W-:Y:S01]  /*7560*/  F2FP.SATFINITE.E4M3.F32.PACK_AB_MERGE_C R3, R6, R3, RZ ;  /* 0x000000030603723e */ /* 0x000fe200048070ff */
[C---:B------:R-:W-:Y:S01]  /*7570*/  FMUL R33, R78.reuse, R40 ;  /* 0x000000284e217220 */ /* 0x040fe20000400000 */
        /* <DEDUP_REMOVED lines=8> */
[C---:B------:R-:W-:Y:S01]  /*7600*/  FMUL R30, R78.reuse, R37 ;  /* 0x000000254e1e7220 */ /* 0x040fe20000400000 */
[C---:B------:R-:W-:Y:S01]  /*7610*/  FMUL R37, R78.reuse, R44 ;  /* 0x0000002c4e257220 */ /* 0x040fe20000400000 */
[C---:B------:R-:W-:Y:S01]  /*7620*/  FMUL R24, R78.reuse, R31 ;  /* 0x0000001f4e187220 */ /* 0x040fe20000400000 */
[----:B------:R-:W-:Y:S01]  /*7630*/  F2FP.F16.E4M3.UNPACK_B R158, R158.H1 ;  /* 0x0000009eff9e723e */ /* 0x000fe200030006ff */
[--C-:B------:R-:W-:Y:S02]  /*7640*/  HADD2.F32 R108, -RZ, R155.reuse.H0_H0 ;  /* 0x2000009bff6c7230 */ /* 0x100fe40000004100 */
[----:B------:R-:W-:Y:S01]  /*7650*/  FMUL R27, R78, R34 ;  /* 0x000000224e1b7220 */ /* 0x000fe20000400000 */
[----:B------:R-:W-:Y:S02]  /*7660*/  HADD2.F32 R111, -RZ, R155.H1_H1 ;  /* 0x3000009bff6f7230 */ /* 0x000fe40000004100 */
[C---:B------:R-:W-:Y:S01]  /*7670*/  FFMA R24, R81.reuse, R107, R24 ;  /* 0x0000006b51187223 */ /* 0x040fe20000000018 */
[----:B------:R-:W-:Y:S01]  /*7680*/  F2FP.F16.E4M3.UNPACK_B R159, R159.H1 ;  /* 0x0000009fff9f723e */ /* 0x000fe200030006ff */
[C---:B------:R-:W-:Y:S01]  /*7690*/  FFMA R25, R81.reuse, R106, R25 ;  /* 0x0000006a51197223 */ /* 0x040fe20000000019 */
[C---:B------:R-:W-:Y:S01]  /*76a0*/  FFMA R26, R81.reuse, R109, R26 ;  /* 0x0000006d511a7223 */ /* 0x040fe2000000001a */
[----:B------:R-:W-:Y:S01]  /*76b0*/  F2FP.F16.E4M3.UNPACK_B R160, R160.H1 ;  /* 0x000000a0ffa0723e */ /* 0x000fe200030006ff */
[C---:B------:R-:W-:Y:S01]  /*76c0*/  FFMA R27, R81.reuse, R108, R27 ;  /* 0x0000006c511b7223 */ /* 0x040fe2000000001b */
[----:B------:R-:W-:Y:S01]  /*76d0*/  F2FP.SATFINITE.E4M3.F32.PACK_AB_MERGE_C R6, R24, R23, RZ ;  /* 0x000000171806723e */ /* 0x000fe200048070ff */
[C---:B------:R-:W-:Y:S01]  /*76e0*/  FMUL R34, R78.reuse, R41 ;  /* 0x000000294e227220 */ /* 0x040fe20000400000 */
[C---:B------:R-:W-:Y:S01]  /*76f0*/  FMUL R41, R78.reuse, R48 ;  /* 0x000000304e297220 */ /* 0x040fe20000400000 */
[----:B------:R-:W-:Y:S01]  /*7700*/  FMUL R28, R78, R35 ;  /* 0x000000234e1c7220 */ /* 0x000fe20000400000 */
[----:B------:R-:W-:Y:S01]  /*7710*/  F2FP.F16.E4M3.UNPACK_B R161, R161.H1 ;  /* 0x000000a1ffa1723e */ /* 0x000fe200030006ff */
[--C-:B------:R-:W-:Y:S01]  /*7720*/  HADD2.F32 R112, -RZ, R156.reuse.H0_H0 ;  /* 0x2000009cff707230 */ /* 0x100fe20000004100 */
[----:B------:R-:W-:Y:S01]  /*7730*/  F2FP.SATFINITE.E4M3.F32.PACK_AB_MERGE_C R6, R22, R21, R6 ;  /* 0x000000151606723e */ /* 0x000fe20004807006 */
[C---:B------:R-:W-:Y:S01]  /*7740*/  FFMA R28, R81.reuse, R111, R28 ;  /* 0x0000006f511c7223 */ /* 0x040fe2000000001c */
[C---:B------:R-:W-:Y:S01]  /*7750*/  FFMA R29, R81.reuse, R110, R29 ;  /* 0x0000006e511d7223 */ /* 0x040fe2000000001d */
[C---:B------:R-:W-:Y:S01]  /*7760*/  FFMA R30, R81.reuse, R113, R30 ;  /* 0x00000071511e7223 */ /* 0x040fe2000000001e */
[----:B------:R-:W-:Y:S02]  /*7770*/  HADD2.F32 R115, -RZ, R156.H1_H1 ;  /* 0x3000009cff737230 */ /* 0x000fe40000004100 */
[C---:B------:R-:W-:Y:S01]  /*7780*/  FMUL R31, R78.reuse, R38 ;  /* 0x000000264e1f7220 */ /* 0x040fe20000400000 */
[----:B------:R-:W-:Y:S01]  /*7790*/  F2FP.F16.E4M3.UNPACK_B R162, R162.H1 ;  /* 0x000000a2ffa2723e */ /* 0x000fe200030006ff */
[C---:B------:R-:W-:Y:S01]  /*77a0*/  FMUL R38, R78.reuse, R45 ;  /* 0x0000002d4e267220 */ /* 0x040fe20000400000 */
[C---:B------:R-:W-:Y:S01]  /*77b0*/  FMUL R45, R78.reuse, R52 ;  /* 0x000000344e2d7220 */ /* 0x040fe20000400000 */
[----:B------:R-:W-:Y:S01]  /*77c0*/  F2FP.F16.E4M3.UNPACK_B R163, R163.H1 ;  /* 0x000000a3ffa3723e */ /* 0x000fe200030006ff */
[----:B------:R-:W-:Y:S01]  /*77d0*/  FFMA R31, R81, R112, R31 ;  /* 0x00000070511f7223 */ /* 0x000fe2000000001f */
[----:B------:R-:W-:Y:S01]  /*77e0*/  FMUL R52, R78, R59 ;  /* 0x0000003b4e347220 */ /* 0x000fe20000400000 */
[----:B------:R-:W-:Y:S01]  /*77f0*/  IADD3 R76, PT, PT, R76, 0x1, RZ ;  /* 0x000000014c4c7810 */ /* 0x000fe20007ffe0ff */
[C---:B------:R-:W-:Y:S01]  /*7800*/  FMUL R59, R78.reuse, R66 ;  /* 0x000000424e3b7220 */ /* 0x040fe20000400000 */
[----:B------:R-:W-:Y:S01]  /*7810*/  F2FP.SATFINITE.E4M3.F32.PACK_AB_MERGE_C R66, R13, R12, R14 ;  /* 0x0000000c0d42723e */ /* 0x000fe2000480700e */
[C---:B------:R-:W-:Y:S01]  /*7820*/  FMUL R32, R78.reuse, R39 ;  /* 0x000000274e207220 */ /* 0x040fe20000400000 */
[--C-:B------:R-:W-:Y:S02]  /*7830*/  HADD2.F32 R116, -RZ, R157.reuse.H0_H0 ;  /* 0x2000009dff747230 */ /* 0x100fe40000004100 */
[C---:B------:R-:W-:Y:S01]  /*7840*/  FMUL R35, R78.reuse, R42 ;  /* 0x0000002a4e237220 */ /* 0x040fe20000400000 */
[----:B------:R-:W-:Y:S02]  /*7850*/  HADD2.F32 R119, -RZ, R157.H1_H1 ;  /* 0x3000009dff777230 */ /* 0x000fe40000004100 */
[C---:B------:R-:W-:Y:S01]  /*7860*/  FFMA R32, R81.reuse, R115, R32 ;  /* 0x0000007351207223 */ /* 0x040fe20000000020 */
[----:B------:R-:W-:Y:S01]  /*7870*/  FMUL R36, R78, R43 ;  /* 0x0000002b4e247220 */ /* 0x000fe20000400000 */
[C---:B------:R-:W-:Y:S01]  /*7880*/  FFMA R33, R81.reuse, R114, R33 ;  /* 0x0000007251217223 */ /* 0x040fe20000000021 */
[C---:B------:R-:W-:Y:S01]  /*7890*/  FFMA R34, R81.reuse, R117, R34 ;  /* 0x0000007551227223 */ /* 0x040fe20000000022 */
[--C-:B------:R-:W-:Y:S01]  /*78a0*/  HADD2.F32 R120, -RZ, R158.reuse.H0_H0 ;  /* 0x2000009eff787230 */ /* 0x100fe20000004100 */
[----:B------:R-:W-:Y:S01]  /*78b0*/  F2FP.SATFINITE.E4M3.F32.PACK_AB_MERGE_C R32, R32, R31, RZ ;  /* 0x0000001f2020723e */ /* 0x000fe200048070ff */
[C---:B------:R-:W-:Y:S01]  /*78c0*/  FFMA R35, R81.reuse, R116, R35 ;  /* 0x0000007451237223 */ /* 0x040fe20000000023 */
[----:B------:R-:W-:Y:S02]  /*78d0*/  HADD2.F32 R123, -RZ, R158.H1_H1 ;  /* 0x3000009eff7b7230 */ /* 0x000fe40000004100 */
[----:B------:R-:W-:Y:S01]  /*78e0*/  FMUL R39, R78, R46 ;  /* 0x0000002e4e277220 */ /* 0x000fe20000400000 */
[----:B------:R-:W-:Y:S01]  /*78f0*/  F2FP.SATFINITE.E4M3.F32.PACK_AB_MERGE_C R32, R30, R29, R32 ;  /* 0x0000001d1e20723e */ /* 0x000fe20004807020 */
[C---:B------:R-:W-:Y:S01]  /*7900*/  FFMA R36, R81.reuse, R119, R36 ;  /* 0x0000007751247223 */ /* 0x040fe20000000024 */
[C---:B------:R-:W-:Y:S01]  /*7910*/  FMUL R40, R78.reuse, R47 ;  /* 0x0000002f4e287220 */ /* 0x040fe20000400000 */
[C---:B------:R-:W-:Y:S01]  /*7920*/  FFMA R37, R81.reuse, R118, R37 ;  /* 0x0000007651257223 */ /* 0x040fe20000000025 */
[C---:B------:R-:W-:Y:S01]  /*7930*/  FFMA R38, R81.reuse, R121, R38 ;  /* 0x0000007951267223 */ /* 0x040fe20000000026 */
[C---:B------:R-:W-:Y:S01]  /*7940*/  FMUL R42, R78.reuse, R49 ;  /* 0x000000314e2a7220 */ /* 0x040fe20000400000 */
[--C-:B------:R-:W-:Y:S02]  /*7950*/  HADD2.F32 R124, -RZ, R159.reuse.H0_H0 ;  /* 0x2000009fff7c7230 */ /* 0x100fe40000004100 */
[C---:B------:R-:W-:Y:S01]  /*7960*/  FFMA R39, R81.reuse, R120, R39 ;  /* 0x0000007851277223 */ /* 0x040fe20000000027 */
[----:B------:R-:W-:Y:S02]  /*7970*/  HADD2.F32 R127, -RZ, R159.H1_H1 ;  /* 0x3000009fff7f7230 */ /* 0x000fe40000004100 */
[C---:B------:R-:W-:Y:S01]  /*7980*/  FMUL R43, R78.reuse, R50 ;  /* 0x000000324e2b7220 */ /* 0x040fe20000400000 */
[C---:B------:R-:W-:Y:S01]  /*7990*/  FFMA R40, R81.reuse, R123, R40 ;  /* 0x0000007b51287223 */ /* 0x040fe20000000028 */
[C---:B------:R-:W-:Y:S01]  /*79a0*/  FMUL R44, R78.reuse, R51 ;  /* 0x000000334e2c7220 */ /* 0x040fe20000400000 */
[C---:B------:R-:W-:Y:S01]  /*79b0*/  FFMA R41, R81.reuse, R122, R41 ;  /* 0x0000007a51297223 */ /* 0x040fe20000000029 */
[C---:B------:R-:W-:Y:S01]  /*79c0*/  FMUL R50, R78.reuse, R57 ;  /* 0x000000394e327220 */ /* 0x040fe20000400000 */
[C---:B------:R-:W-:Y:S01]  /*79d0*/  FMUL R57, R78.reuse, R64 ;  /* 0x000000404e397220 */ /* 0x040fe20000400000 */
[----:B------:R-:W-:Y:S01]  /*79e0*/  FFMA R42, R81, R125, R42 ;  /* 0x0000007d512a7223 */ /* 0x000fe2000000002a */
[C---:B------:R-:W-:Y:S01]  /*79f0*/  FMUL R46, R78.reuse, R53 ;  /* 0x000000354e2e7220 */ /* 0x040fe20000400000 */
[--C-:B------:R-:W-:Y:S01]  /*7a00*/  HADD2.F32 R128, -RZ, R160.reuse.H0_H0 ;  /* 0x200000a0ff807230 */ /* 0x100fe20000004100 */
[----:B------:R-:W-:Y:S01]  /*7a10*/  F2FP.SATFINITE.E4M3.F32.PACK_AB_MERGE_C R64, R5, R4, R86 ;  /* 0x000000040540723e */ /* 0x000fe20004807056 */
[C---:B------:R-:W-:Y:S01]  /*7a20*/  FMUL R51, R78.reuse, R58 ;  /* 0x0000003a4e337220 */ /* 0x040fe20000400000 */
[C---:B------:R-:W-:Y:S01]  /*7a30*/  FMUL R53, R78.reuse, R60 ;  /* 0x0000003c4e357220 */ /* 0x040fe20000400000 */
[C---:B------:R-:W-:Y:S01]  /*7a40*/  FFMA R43, R81.reuse, R124, R43 ;  /* 0x0000007c512b7223 */ /* 0x040fe2000000002b */
[----:B------:R-:W-:Y:S02]  /*7a50*/  HADD2.F32 R131, -RZ, R160.H1_H1 ;  /* 0x300000a0ff837230 */ /* 0x000fe40000004100 */
[C---:B------:R-:W-:Y:S01]  /*7a60*/  FMUL R47, R78.reuse, R54 ;  /* 0x000000364e2f7220 */ /* 0x040fe20000400000 */
[C---:B------:R-:W-:Y:S01]  /*7a70*/  FMUL R58, R78.reuse, R65 ;  /* 0x000000414e3a7220 */ /* 0x040fe20000400000 */
[----:B------:R-:W-:Y:S01]  /*7a80*/  FMUL R60, R78, R67 ;  /* 0x000000434e3c7220 */ /* 0x000fe20000400000 */
[----:B------:R-:W-:Y:S01]  /*7a90*/  F2FP.SATFINITE.E4M3.F32.PACK_AB_MERGE_C R5, R20, R11, RZ ;  /* 0x0000000b1405723e */ /* 0x000fe200048070ff */
[----:B------:R-:W-:Y:S01]  /*7aa0*/  FFMA R44, R81, R127, R44 ;  /* 0x0000007f512c7223 */ /* 0x000fe2000000002c */
[C---:B------:R-:W-:Y:S01]  /*7ab0*/  FMUL R48, R78.reuse, R55 ;  /* 0x000000374e307220 */ /* 0x040fe20000400000 */
[----:B------:R-:W-:Y:S01]  /*7ac0*/  F2FP.SATFINITE.E4M3.F32.PACK_AB_MERGE_C R65, R9, R8, R138 ;  /* 0x000000080941723e */ /* 0x000fe2000480708a */
[----:B------:R-:W-:Y:S01]  /*7ad0*/  FFMA R45, R81, R126, R45 ;  /* 0x0000007e512d7223 */ /* 0x000fe2000000002d */
[----:B------:R-:W-:Y:S01]  /*7ae0*/  F2FP.SATFINITE.E4M3.F32.PACK_AB_MERGE_C R67, R17, R16, R18 ;  /* 0x000000101143723e */ /* 0x000fe20004807012 */
[----:B------:R-:W-:Y:S01]  /*7af0*/  FMUL R49, R78, R56 ;  /* 0x000000384e317220 */ /* 0x000fe20000400000 */
[C---:B------:R-:W-:Y:S01]  /*7b00*/  FFMA R46, R81.reuse, R129, R46 ;  /* 0x00000081512e7223 */ /* 0x040fe2000000002e */
[--C-:B------:R-:W-:Y:S02]  /*7b10*/  HADD2.F32 R132, -RZ, R161.reuse.H0_H0 ;  /* 0x200000a1ff847230 */ /* 0x100fe40000004100 */
[C---:B------:R-:W-:Y:S01]  /*7b20*/  FFMA R47, R81.reuse, R128, R47 ;  /* 0x00000080512f7223 */ /* 0x040fe2000000002f */
[----:B------:R1:W-:Y:S01]  /*7b30*/  STS.128 [R172+UR49+0x6200], R64 ;  /* 0x00620040ac007988 */ /* 0x0003e20008000c31 */
[----:B------:R-:W-:Y:S01]  /*7b40*/  HADD2.F32 R135, -RZ, R161.H1_H1 ;  /* 0x300000a1ff877230 */ /* 0x000fe20000004100 */
[----:B------:R-:W-:Y:S01]  /*7b50*/  F2FP.SATFINITE.E4M3.F32.PACK_AB_MERGE_C R5, R10, R7, R5 ;  /* 0x000000070a05723e */ /* 0x000fe20004807005 */
[C---:B------:R-:W-:Y:S01]  /*7b60*/  FFMA R48, R81.reuse, R131, R48 ;  /* 0x0000008351307223 */ /* 0x040fe20000000030 */
[----:B------:R-:W-:Y:S01]  /*7b70*/  F2FP.SATFINITE.E4M3.F32.PACK_AB_MERGE_C R7, R28, R27, RZ ;  /* 0x0000001b1c07723e */ /* 0x000fe200048070ff */
        /* <DEDUP_REMOVED lines=8> */
[----:B------:R-:W-:Y:S01]  /*7c00*/  FMUL R56, R78, R63 ;  /* 0x0000003f4e387220 */ /* 0x000fe20000400000 */
[----:B------:R-:W-:Y:S01]  /*7c10*/  F2FP.SATFINITE.E4M3.F32.PACK_AB_MERGE_C R4, R2, R0, R3 ;  /* 0x000000000204723e */ /* 0x000fe20004807003 */
[C---:B------:R-:W-:Y:S01]  /*7c20*/  FFMA R53, R81.reuse, R134, R53 ;  /* 0x0000008651357223 */ /* 0x040fe20000000035 */
[----:B------:R-:W-:Y:S01]  /*7c30*/  F2FP.SATFINITE.E4M3.F32.PACK_AB_MERGE_C R7, R26, R25, R7 ;  /* 0x000000191a07723e */ /* 0x000fe20004807007 */
[C---:B------:R-:W-:Y:S01]  /*7c40*/  FFMA R54, R81.reuse, R137, R54 ;  /* 0x0000008951367223 */ /* 0x040fe20000000036 */
[--C-:B------:R-:W-:Y:S02]  /*7c50*/  HADD2.F32 R84, -RZ, R163.reuse.H0_H0 ;  /* 0x200000a3ff547230 */ /* 0x100fe40000004100 */
[C---:B------:R-:W-:Y:S01]  /*7c60*/  FFMA R55, R81.reuse, R136, R55 ;  /* 0x0000008851377223 */ /* 0x040fe20000000037 */
[----:B------:R-:W-:Y:S01]  /*7c70*/  HADD2.F32 R85, -RZ, R163.H1_H1 ;  /* 0x300000a3ff557230 */ /* 0x000fe20000004100 */
[----:B------:R1:W-:Y:S01]  /*7c80*/  STS.128 [R204+0x6010], R4 ;  /* 0x00601004cc007388 */ /* 0x0003e20000000c00 */
[----:B------:R-:W-:Y:S01]  /*7c90*/  F2FP.SATFINITE.E4M3.F32.PACK_AB_MERGE_C R35, R36, R35, RZ ;  /* 0x000000232423723e */ /* 0x000fe200048070ff */
[C---:B------:R-:W-:Y:S01]  /*7ca0*/  FFMA R56, R81.reuse, R139, R56 ;  /* 0x0000008b51387223 */ /* 0x040fe20000000038 */
[----:B------:R-:W-:Y:S01]  /*7cb0*/  F2FP.SATFINITE.E4M3.F32.PACK_AB_MERGE_C R39, R40, R39, RZ ;  /* 0x000000272827723e */ /* 0x000fe200048070ff */
[C---:B------:R-:W-:Y:S01]  /*7cc0*/  FFMA R57, R81.reuse, R82, R57 ;  /* 0x0000005251397223 */ /* 0x040fe20000000039 */
[----:B------:R-:W-:Y:S01]  /*7cd0*/  F2FP.SATFINITE.E4M3.F32.PACK_AB_MERGE_C R43, R44, R43, RZ ;  /* 0x0000002b2c2b723e */ /* 0x000fe200048070ff */
[C---:B------:R-:W-:Y:S01]  /*7ce0*/  FFMA R58, R81.reuse, R83, R58 ;  /* 0x00000053513a7223 */ /* 0x040fe2000000003a */
[C---:B------:R-:W-:Y:S01]  /*7cf0*/  FFMA R59, R81.reuse, R84, R59 ;  /* 0x00000054513b7223 */ /* 0x040fe2000000003b */
[----:B------:R-:W-:Y:S01]  /*7d00*/  F2FP.SATFINITE.E4M3.F32.PACK_AB_MERGE_C R33, R34, R33, R35 ;  /* 0x000000212221723e */ /* 0x000fe20004807023 */
        /* <DEDUP_REMOVED lines=11> */
[----:B------:R-:W-:Y:S05]  /*7dc0*/  F2FP.SATFINITE.E4M3.F32.PACK_AB_MERGE_C R51, R58, R57, R59 ;  /* 0x000000393a33723e */ /* 0x000fea000480703b */
        /* <DEDUP_REMOVED lines=9> */
[----:B------:R-:W-:Y:S02]  /*7e60*/  UIADD3 UR8, UP0, UPT, UR52, 0x680, URZ ;  /* 0x0000068034087890 */ /* 0x000fe4000ff1e0ff */
[----:B------:R-:W-:Y:S02]  /*7e70*/  UIADD3 UR5, UPT, UPT, UR41, 0x40, URZ ;  /* 0x0000004029057890 */ /* 0x000fe4000fffe0ff */
[----:B------:R-:W-:Y:S02]  /*7e80*/  UIADD3 UR4, UPT, UPT, UR49, 0x6200, URZ ;  /* 0x0000620031047890 */ /* 0x000fe4000fffe0ff */
[----:B------:R-:W-:Y:S01]  /*7e90*/  UIADD3.X UR9, UPT, UPT, URZ, UR53, URZ, UP0, !UPT ;  /* 0x00000035ff097290 */ /* 0x000fe200087fe4ff */
[----:B------:R-:W-:Y:S01]  /*7ea0*/  UMOV UR6, UR42 ;  /* 0x0000002a00067c82 */ /* 0x000fe20008000000 */
[----:B------:R-:W-:Y:S07]  /*7eb0*/  UMOV UR7, UR36 ;  /* 0x0000002400077c82 */ /* 0x000fee0008000000 */
[----:B------:R2:W-:Y:S01]  /*7ec0*/  UTMASTG.3D [UR4], [UR8] ;  /* 0x00000004080073b5 */ /* 0x0005e20008010000 */
[----:B------:R0:W-:Y:S01]  /*7ed0*/  UTMACMDFLUSH ;  /* 0x00000000000079b7 */ /* 0x0001e20000000000 */
[----:B--2---:R-:W-:Y:S04]  /*7ee0*/  DEPBAR.LE SB0, 0x1 ;  /* 0x000080400000791a */ /* 0x004fe80000000000 */
.L_x_103:
[----:B------:R-:W-:Y:S05]  /*7ef0*/  BSYNC.RECONVERGENT B0 ;  /* 0x0000000000007941 */ /* 0x000fea0003800200 */
.L_x_102:
[----:B------:R-:W-:Y:S01]  /*7f00*/  BAR.SYNC.DEFER_BLOCKING 0x1, 0x80 ;  /* 0x0042000000007b1d */ /* 0x000fe20000010000 */
[----:B------:R-:W-:Y:S01]  /*7f10*/  ISETP.NE.AND P2, PT, R194, RZ, PT ;  /* 0x000000ffc200720c */ /* 0x000fe20003f45270 */
[----:B------:R-:W-:Y:S01]  /*7f20*/  IMAD.IADD R20, R75, 0x1, R147 ;  /* 0x000000014b147824 */ /* 0x000fe200078e0293 */
[----:B------:R-:W-:Y:S01]  /*7f30*/  ISETP.NE.AND P0, PT, R195, 0x2, PT ;  /* 0x00000002c300780c */ /* 0x000fe20003f05270 */
[----:B------:R-:W-:Y:S01]  /*7f40*/  IMAD.IADD R21, R77, 0x1, R170 ;  /* 0x000000014d157824 */ /* 0x000fe200078e02aa */
[----:B------:R-:W-:Y:S02]  /*7f50*/  ISETP.NE.AND P1, PT, R76, 0x4, PT ;  /* 0x000000044c00780c */ /* 0x000fe40003f25270 */
[----:B------:R-:W-:Y:S02]  /*7f60*/  SEL R3, RZ, 0x1, P0 ;  /* 0x00000001ff037807 */ /* 0x000fe40000000000 */
[----:B------:R-:W-:Y:S02]  /*7f70*/  SEL R0, RZ, 0x1, P1 ;  /* 0x00000001ff007807 */ /* 0x000fe40000800000 */
[----:B------:R-:W-:Y:S02]  /*7f80*/  LOP3.LUT R182, R182, R3, RZ, 0x3c, !PT ;  /* 0x00000003b6b67212 */ /* 0x000fe400078e3cff */
[----:B------:R-:W-:Y:S02]  /*7f90*/  LOP3.LUT R183, R183, R0, RZ, 0x3c, !PT ;  /* 0x00000000b7b77212 */ /* 0x000fe400078e3cff */
[----:B------:R-:W-:Y:S02]  /*7fa0*/  @P2 R2UR UR36, R179 ;  /* 0x00000000b32422ca */ /* 0x000fe400000e0000 */
[----:B------:R-:W-:Y:S02]  /*7fb0*/  SEL R195, R195, RZ, P0 ;  /* 0x000000ffc3c37207 */ /* 0x000fe40000000000 */
[----:B------:R-:W-:Y:S01]  /*7fc0*/  SEL R76, R76, RZ, P1 ;  /* 0x000000ff4c4c7207 */ /* 0x000fe20000800000 */
[----:B------:R-:W-:Y:S10]  /*7fd0*/  @P2 BRA `(.L_x_104) ;  /* 0xffffffc400bc2947 */ /* 0x000ff4000383ffff */
[----:B------:R-:W-:Y:S05]  /*7fe0*/  EXIT ;  /* 0x000000000000794d */ /* 0x000fea0003800000 */
.L_x_19:
[----:B--2---:R2:W1:Y:S02]  /*7ff0*/  SYNCS.PHASECHK.TRANS64.TRYWAIT P0, [R3+URZ+0xd0], R2 ;  /* 0x0000d002030075a7 */ /* 0x00446400080011ff */
[----:B-1----:R-:W-:Y:S05]  /*8000*/  @!P0 NANOSLEEP.SYNCS 0x989680 ;  /* 0x009896800000895d */ /* 0x002fea0003900000 */
[----:B------:R-:W1:Y:S02]  /*8010*/  @!P0 SYNCS.PHASECHK.TRANS64 P0, [R3+URZ+0xd0], R2 ;  /* 0x0000d002030085a7 */ /* 0x000e6400080010ff */
[----:B-1----:R-:W-:Y:S05]  /*8020*/  @!P0 BRA `(.L_x_19) ;  /* 0xfffffffc00f08947 */ /* 0x002fea000383ffff */
[----:B------:R-:W-:Y:S05]  /*8030*/  BRA `(.L_x_105) ;  /* 0xffffff9400507947 */ /* 0x000fea000383ffff */
.L_x_22:
[----:B-1----:R-:W-:-:S07]  /*8040*/  MOV R2, UR33 ;  /* 0x0000002100027c02 */ /* 0x002fce0008000f00 */
.L_x_106:
[----:B-1----:R1:W2:Y:S02]  /*8050*/  SYNCS.PHASECHK.TRANS64.TRYWAIT P0, [R2+URZ+0x18], R5 ;  /* 0x00001805020075a7 */ /* 0x0022a400080011ff */
[----:B--2---:R-:W-:Y:S05]  /*8060*/  @!P0 NANOSLEEP.SYNCS 0x989680 ;  /* 0x009896800000895d */ /* 0x004fea0003900000 */
[----:B------:R-:W2:Y:S02]  /*8070*/  @!P0 SYNCS.PHASECHK.TRANS64 P0, [R2+URZ+0x18], R5 ;  /* 0x00001805020085a7 */ /* 0x000ea400080010ff */
[----:B--2---:R-:W-:Y:S05]  /*8080*/  @!P0 BRA `(.L_x_106) ;  /* 0xfffffffc00f08947 */ /* 0x004fea000383ffff */
[----:B------:R-:W-:Y:S05]  /*8090*/  BRA `(.L_x_21) ;  /* 0xffffff9400a07947 */ /* 0x000fea000383ffff */
.L_x_28:
[----:B-1----:R-:W-:-:S07]  /*80a0*/  MOV R2, UR17 ;  /* 0x0000001100027c02 */ /* 0x002fce0008000f00 */
.L_x_107:
[----:B-1----:R1:W2:Y:S02]  /*80b0*/  SYNCS.PHASECHK.TRANS64.TRYWAIT P0, [R2+URZ+0x18], R5 ;  /* 0x00001805020075a7 */ /* 0x0022a400080011ff */
[----:B--2---:R-:W-:Y:S05]  /*80c0*/  @!P0 NANOSLEEP.SYNCS 0x989680 ;  /* 0x009896800000895d */ /* 0x004fea0003900000 */
[----:B------:R-:W2:Y:S02]  /*80d0*/  @!P0 SYNCS.PHASECHK.TRANS64 P0, [R2+URZ+0x18], R5 ;  /* 0x00001805020085a7 */ /* 0x000ea400080010ff */
[----:B--2---:R-:W-:Y:S05]  /*80e0*/  @!P0 BRA `(.L_x_107) ;  /* 0xfffffffc00f08947 */ /* 0x004fea000383ffff */
[----:B------:R-:W-:Y:S05]  /*80f0*/  BRA `(.L_x_27) ;  /* 0xffffff9800447947 */ /* 0x000fea000383ffff */
.L_x_32:
[----:B-1----:R1:W2:Y:S02]  /*8100*/  SYNCS.PHASECHK.TRANS64.TRYWAIT P0, [R2+URZ+0x60], R3 ;  /* 0x00006003020075a7 */ /* 0x0022a400080011ff */
[----:B--2---:R-:W-:Y:S05]  /*8110*/  @!P0 NANOSLEEP.SYNCS 0x989680 ;  /* 0x009896800000895d */ /* 0x004fea0003900000 */
[----:B------:R-:W2:Y:S02]  /*8120*/  @!P0 SYNCS.PHASECHK.TRANS64 P0, [R2+URZ+0x60], R3 ;  /* 0x00006003020085a7 */ /* 0x000ea400080010ff */
[----:B--2---:R-:W-:Y:S05]  /*8130*/  @!P0 BRA `(.L_x_32) ;  /* 0xfffffffc00f08947 */ /* 0x004fea000383ffff */
[----:B------:R-:W-:Y:S05]  /*8140*/  BRA `(.L_x_108) ;  /* 0xffffff9800d07947 */ /* 0x000fea000383ffff */
.L_x_36:
[----:B----4-:R-:W-:-:S07]  /*8150*/  MOV R0, UR5 ;  /* 0x0000000500007c02 */ /* 0x010fce0008000f00 */
.L_x_109:
[----:B-1----:R1:W2:Y:S02]  /*8160*/  SYNCS.PHASECHK.TRANS64.TRYWAIT P0, [R0+URZ], R3 ;  /* 0x00000003000075a7 */ /* 0x0022a400080011ff */
[----:B--2---:R-:W-:Y:S05]  /*8170*/  @!P0 NANOSLEEP.SYNCS 0x989680 ;  /* 0x009896800000895d */ /* 0x004fea0003900000 */
[----:B------:R-:W2:Y:S02]  /*8180*/  @!P0 SYNCS.PHASECHK.TRANS64 P0, [R0+URZ], R3 ;  /* 0x00000003000085a7 */ /* 0x000ea400080010ff */
[----:B--2---:R-:W-:Y:S05]  /*8190*/  @!P0 BRA `(.L_x_109) ;  /* 0xfffffffc00f08947 */ /* 0x004fea000383ffff */
[----:B------:R-:W-:Y:S05]  /*81a0*/  BRA `(.L_x_110) ;  /* 0xffffffa000407947 */ /* 0x000fea000383ffff */
.L_x_37:
[----:B----4-:R-:W-:-:S07]  /*81b0*/  MOV R0, UR5 ;  /* 0x0000000500007c02 */ /* 0x010fce0008000f00 */
.L_x_111:
[----:B-1----:R1:W2:Y:S02]  /*81c0*/  SYNCS.PHASECHK.TRANS64.TRYWAIT P0, [R0+URZ], R3 ;  /* 0x00000003000075a7 */ /* 0x0022a400080011ff */
[----:B--2---:R-:W-:Y:S05]  /*81d0*/  @!P0 NANOSLEEP.SYNCS 0x989680 ;  /* 0x009896800000895d */ /* 0x004fea0003900000 */
[----:B------:R-:W2:Y:S02]  /*81e0*/  @!P0 SYNCS.PHASECHK.TRANS64 P0, [R0+URZ], R3 ;  /* 0x00000003000085a7 */ /* 0x000ea400080010ff */
[----:B--2---:R-:W-:Y:S05]  /*81f0*/  @!P0 BRA `(.L_x_111) ;  /* 0xfffffffc00f08947 */ /* 0x004fea000383ffff */
[----:B------:R-:W-:Y:S05]  /*8200*/  BRA `(.L_x_112) ;  /* 0xffffffa0004c7947 */ /* 0x000fea000383ffff */
.L_x_40:
[----:B-1----:R1:W2:Y:S02]  /*8210*/  SYNCS.PHASECHK.TRANS64.TRYWAIT P0, [R0+URZ+0xc0], R5 ;  /* 0x0000c005000075a7 */ /* 0x0022a400080011ff */
[----:B--2---:R-:W-:Y:S05]  /*8220*/  @!P0 NANOSLEEP.SYNCS 0x989680 ;  /* 0x009896800000895d */ /* 0x004fea0003900000 */
[----:B------:R-:W2:Y:S02]  /*8230*/  @!P0 SYNCS.PHASECHK.TRANS64 P0, [R0+URZ+0xc0], R5 ;  /* 0x0000c005000085a7 */ /* 0x000ea400080010ff */
[----:B--2---:R-:W-:Y:S05]  /*8240*/  @!P0 BRA `(.L_x_40) ;  /* 0xfffffffc00f08947 */ /* 0x004fea000383ffff */
[----:B------:R-:W-:Y:S05]  /*8250*/  BRA `(.L_x_113) ;  /* 0xffffffa000a87947 */ /* 0x000fea000383ffff */
.L_x_41:
[----:B------:R-:W-:-:S07]  /*8260*/  MOV R0, UR5 ;  /* 0x0000000500007c02 */ /* 0x000fce0008000f00 */
.L_x_114:
[----:B-1----:R1:W2:Y:S02]  /*8270*/  SYNCS.PHASECHK.TRANS64.TRYWAIT P0, [R0+URZ+0x70], R5 ;  /* 0x00007005000075a7 */ /* 0x0022a400080011ff */
[----:B--2---:R-:W-:Y:S05]  /*8280*/  @!P0 NANOSLEEP.SYNCS 0x989680 ;  /* 0x009896800000895d */ /* 0x004fea0003900000 */
[----:B------:R-:W2:Y:S02]  /*8290*/  @!P0 SYNCS.PHASECHK.TRANS64 P0, [R0+URZ+0x70], R5 ;  /* 0x00007005000085a7 */ /* 0x000ea400080010ff */
[----:B--2---:R-:W-:Y:S05]  /*82a0*/  @!P0 BRA `(.L_x_114) ;  /* 0xfffffffc00f08947 */ /* 0x004fea000383ffff */
[----:B------:R-:W-:Y:S05]  /*82b0*/  BRA `(.L_x_115) ;  /* 0xffffffa000b87947 */ /* 0x000fea000383ffff */
.L_x_42:
[----:B-1----:R1:W2:Y:S02]  /*82c0*/  SYNCS.PHASECHK.TRANS64.TRYWAIT P1, [R0+URZ+0x60], R5 ;  /* 0x00006005000075a7 */ /* 0x0022a400080211ff */
[----:B--2---:R-:W-:Y:S05]  /*82d0*/  @!P1 NANOSLEEP.SYNCS 0x989680 ;  /* 0x009896800000995d */ /* 0x004fea0003900000 */
[----:B------:R-:W2:Y:S02]  /*82e0*/  @!P1 SYNCS.PHASECHK.TRANS64 P1, [R0+URZ+0x60], R5 ;  /* 0x00006005000095a7 */ /* 0x000ea400080210ff */
[----:B--2---:R-:W-:Y:S05]  /*82f0*/  @!P1 BRA `(.L_x_42) ;  /* 0xfffffffc00f09947 */ /* 0x004fea000383ffff */
[----:B------:R-:W-:Y:S05]  /*8300*/  BRA `(.L_x_116) ;  /* 0xffffffa000e87947 */ /* 0x000fea000383ffff */
.L_x_45:
[----:B------:R-:W-:-:S07]  /*8310*/  MOV R0, UR5 ;  /* 0x0000000500007c02 */ /* 0x000fce0008000f00 */
.L_x_117:
[----:B-1----:R1:W2:Y:S02]  /*8320*/  SYNCS.PHASECHK.TRANS64.TRYWAIT P0, [R0+URZ+0x70], R3 ;  /* 0x00007003000075a7 */ /* 0x0022a400080011ff */
[----:B--2---:R-:W-:Y:S05]  /*8330*/  @!P0 NANOSLEEP.SYNCS 0x989680 ;  /* 0x009896800000895d */ /* 0x004fea0003900000 */
[----:B------:R-:W2:Y:S02]  /*8340*/  @!P0 SYNCS.PHASECHK.TRANS64 P0, [R0+URZ+0x70], R3 ;  /* 0x00007003000085a7 */ /* 0x000ea400080010ff */
[----:B--2---:R-:W-:Y:S05]  /*8350*/  @!P0 BRA `(.L_x_117) ;  /* 0xfffffffc00f08947 */ /* 0x004fea000383ffff */
[----:B------:R-:W-:Y:S05]  /*8360*/  BRA `(.L_x_44) ;  /* 0xffffffa4003c7947 */ /* 0x000fea000383ffff */
.L_x_52:
[----:B-1----:R1:W2:Y:S02]  /*8370*/  SYNCS.PHASECHK.TRANS64.TRYWAIT P1, [R0+URZ+0x60], R5 ;  /* 0x00006005000075a7 */ /* 0x0022a400080211ff */
[----:B--2---:R-:W-:Y:S05]  /*8380*/  @!P1 NANOSLEEP.SYNCS 0x989680 ;  /* 0x009896800000995d */ /* 0x004fea0003900000 */
[----:B------:R-:W2:Y:S02]  /*8390*/  @!P1 SYNCS.PHASECHK.TRANS64 P1, [R0+URZ+0x60], R5 ;  /* 0x00006005000095a7 */ /* 0x000ea400080210ff */
[----:B--2---:R-:W-:Y:S05]  /*83a0*/  @!P1 BRA `(.L_x_52) ;  /* 0xfffffffc00f09947 */ /* 0x004fea000383ffff */
[----:B------:R-:W-:Y:S05]  /*83b0*/  BRA `(.L_x_118) ;  /* 0xffffffa800947947 */ /* 0x000fea000383ffff */
.L_x_53:
[----:B------:R-:W-:-:S07]  /*83c0*/  MOV R3, UR9 ;  /* 0x0000000900037c02 */ /* 0x000fce0008000f00 */
.L_x_119:
[----:B-1----:R1:W2:Y:S02]  /*83d0*/  SYNCS.PHASECHK.TRANS64.TRYWAIT P0, [R3+URZ+0xa0], R0 ;  /* 0x0000a000030075a7 */ /* 0x0022a400080011ff */
[----:B--2---:R-:W-:Y:S05]  /*83e0*/  @!P0 NANOSLEEP.SYNCS 0x989680 ;  /* 0x009896800000895d */ /* 0x004fea0003900000 */
[----:B------:R-:W2:Y:S02]  /*83f0*/  @!P0 SYNCS.PHASECHK.TRANS64 P0, [R3+URZ+0xa0], R0 ;  /* 0x0000a000030085a7 */ /* 0x000ea400080010ff */
[----:B--2---:R-:W-:Y:S05]  /*8400*/  @!P0 BRA `(.L_x_119) ;  /* 0xfffffffc00f08947 */ /* 0x004fea000383ffff */
[----:B------:R-:W-:Y:S05]  /*8410*/  BRA `(.L_x_120) ;  /* 0xffffffa800c87947 */ /* 0x000fea000383ffff */
.L_x_56:
[----:B------:R-:W-:Y:S07]  /*8420*/  MOV R0, UR7 ;  /* 0x0000000700007c02 */ /* 0x000fee0008000f00 */
.L_x_121:
[----:B-1----:R1:W2:Y:S02]  /*8430*/  SYNCS.PHASECHK.TRANS64.TRYWAIT P0, [R0+URZ], R3 ;  /* 0x00000003000075a7 */ /* 0x0022a400080011ff */
[----:B--2---:R-:W-:Y:S05]  /*8440*/  @!P0 NANOSLEEP.SYNCS 0x989680 ;  /* 0x009896800000895d */ /* 0x004fea0003900000 */
[----:B------:R-:W2:Y:S02]  /*8450*/  @!P0 SYNCS.PHASECHK.TRANS64 P0, [R0+URZ], R3 ;  /* 0x00000003000085a7 */ /* 0x000ea400080010ff */
[----:B--2---:R-:W-:Y:S05]  /*8460*/  @!P0 BRA `(.L_x_121) ;  /* 0xfffffffc00f08947 */ /* 0x004fea000383ffff */
[----:B------:R-:W-:Y:S05]  /*8470*/  BRA `(.L_x_55) ;  /* 0xffffffa800e87947 */ /* 0x000fea000383ffff */
.L_x_59:
[----:B------:R-:W-:-:S07]  /*8480*/  MOV R0, UR5 ;  /* 0x0000000500007c02 */ /* 0x000fce0008000f00 */
.L_x_122:
[----:B--2---:R2:W3:Y:S02]  /*8490*/  SYNCS.PHASECHK.TRANS64.TRYWAIT P0, [R0+URZ], R3 ;  /* 0x00000003000075a7 */ /* 0x0044e400080011ff */
[----:B---3--:R-:W-:Y:S05]  /*84a0*/  @!P0 NANOSLEEP.SYNCS 0x989680 ;  /* 0x009896800000895d */ /* 0x008fea0003900000 */
[----:B------:R-:W3:Y:S02]  /*84b0*/  @!P0 SYNCS.PHASECHK.TRANS64 P0, [R0+URZ], R3 ;  /* 0x00000003000085a7 */ /* 0x000ee400080010ff */
[----:B---3--:R-:W-:Y:S05]  /*84c0*/  @!P0 BRA `(.L_x_122) ;  /* 0xfffffffc00f08947 */ /* 0x008fea000383ffff */
[----:B------:R-:W-:Y:S05]  /*84d0*/  BRA `(.L_x_123) ;  /* 0xffffffac00887947 */ /* 0x000fea000383ffff */
.L_x_60:
[----:B------:R-:W-:-:S07]  /*84e0*/  MOV R0, UR5 ;  /* 0x0000000500007c02 */ /* 0x000fce0008000f00 */
.L_x_124:
[----:B--2---:R2:W3:Y:S02]  /*84f0*/  SYNCS.PHASECHK.TRANS64.TRYWAIT P0, [R0+URZ], R3 ;  /* 0x00000003000075a7 */ /* 0x0044e400080011ff */
[----:B---3--:R-:W-:Y:S05]  /*8500*/  @!P0 NANOSLEEP.SYNCS 0x989680 ;  /* 0x009896800000895d */ /* 0x008fea0003900000 */
[----:B------:R-:W3:Y:S02]  /*8510*/  @!P0 SYNCS.PHASECHK.TRANS64 P0, [R0+URZ], R3 ;  /* 0x00000003000085a7 */ /* 0x000ee400080010ff */
[----:B---3--:R-:W-:Y:S05]  /*8520*/  @!P0 BRA `(.L_x_124) ;  /* 0xfffffffc00f08947 */ /* 0x008fea000383ffff */
[----:B------:R-:W-:Y:S05]  /*8530*/  BRA `(.L_x_125) ;  /* 0xffffffac00947947 */ /* 0x000fea000383ffff */
.L_x_61:
[----:B------:R-:W-:-:S07]  /*8540*/  MOV R0, UR5 ;  /* 0x0000000500007c02 */ /* 0x000fce0008000f00 */
.L_x_126:
[----:B--2---:R2:W3:Y:S02]  /*8550*/  SYNCS.PHASECHK.TRANS64.TRYWAIT P0, [R0+URZ], R3 ;  /* 0x00000003000075a7 */ /* 0x0044e400080011ff */
[----:B---3--:R-:W-:Y:S05]  /*8560*/  @!P0 NANOSLEEP.SYNCS 0x989680 ;  /* 0x009896800000895d */ /* 0x008fea0003900000 */
[----:B------:R-:W3:Y:S02]  /*8570*/  @!P0 SYNCS.PHASECHK.TRANS64 P0, [R0+URZ], R3 ;  /* 0x00000003000085a7 */ /* 0x000ee400080010ff */
[----:B---3--:R-:W-:Y:S05]  /*8580*/  @!P0 BRA `(.L_x_126) ;  /* 0xfffffffc00f08947 */ /* 0x008fea000383ffff */
[----:B------:R-:W-:Y:S05]  /*8590*/  BRA `(.L_x_127) ;  /* 0xffffffac00a07947 */ /* 0x000fea000383ffff */
.L_x_62:
[----:B------:R-:W-:-:S07]  /*85a0*/  MOV R0, UR7 ;  /* 0x0000000700007c02 */ /* 0x000fce0008000f00 */
.L_x_128:
[----:B--2---:R2:W3:Y:S02]  /*85b0*/  SYNCS.PHASECHK.TRANS64.TRYWAIT P0, [R0+URZ], R3 ;  /* 0x00000003000075a7 */ /* 0x0044e400080011ff */
[----:B---3--:R-:W-:Y:S05]  /*85c0*/  @!P0 NANOSLEEP.SYNCS 0x989680 ;  /* 0x009896800000895d */ /* 0x008fea0003900000 */
[----:B------:R-:W3:Y:S02]  /*85d0*/  @!P0 SYNCS.PHASECHK.TRANS64 P0, [R0+URZ], R3 ;  /* 0x00000003000085a7 */ /* 0x000ee400080010ff */
[----:B---3--:R-:W-:Y:S05]  /*85e0*/  @!P0 BRA `(.L_x_128) ;  /* 0xfffffffc00f08947 */ /* 0x008fea000383ffff */
[----:B------:R-:W-:Y:S05]  /*85f0*/  BRA `(.L_x_129) ;  /* 0xffffffac00ac7947 */ /* 0x000fea000383ffff */
.L_x_67:
[----:B--2---:R2:W3:Y:S02]  /*8600*/  SYNCS.PHASECHK.TRANS64.TRYWAIT P0, [R0+URZ+0x60], R3 ;  /* 0x00006003000075a7 */ /* 0x0044e400080011ff */
[----:B---3--:R-:W-:Y:S05]  /*8610*/  @!P0 NANOSLEEP.SYNCS 0x989680 ;  /* 0x009896800000895d */ /* 0x008fea0003900000 */
[----:B------:R-:W3:Y:S02]  /*8620*/  @!P0 SYNCS.PHASECHK.TRANS64 P0, [R0+URZ+0x60], R3 ;  /* 0x00006003000085a7 */ /* 0x000ee400080010ff */
[----:B---3--:R-:W-:Y:S05]  /*8630*/  @!P0 BRA `(.L_x_67) ;  /* 0xfffffffc00f08947 */ /* 0x008fea000383ffff */
[----:B------:R-:W-:Y:S05]  /*8640*/  BRA `(.L_x_130) ;  /* 0xffffffb000b07947 */ /* 0x000fea000383ffff */
.L_x_70:
[----:B------:R-:W-:Y:S07]  /*8650*/  MOV R0, UR7 ;  /* 0x0000000700007c02 */ /* 0x000fee0008000f00 */
.L_x_131:
[----:B--2---:R2:W3:Y:S02]  /*8660*/  SYNCS.PHASECHK.TRANS64.TRYWAIT P0, [R0+URZ+0x58], R3 ;  /* 0x00005803000075a7 */ /* 0x0044e400080011ff */
[----:B---3--:R-:W-:Y:S05]  /*8670*/  @!P0 NANOSLEEP.SYNCS 0x989680 ;  /* 0x009896800000895d */ /* 0x008fea0003900000 */
[----:B------:R-:W3:Y:S02]  /*8680*/  @!P0 SYNCS.PHASECHK.TRANS64 P0, [R0+URZ+0x58], R3 ;  /* 0x00005803000085a7 */ /* 0x000ee400080010ff */
[----:B---3--:R-:W-:Y:S05]  /*8690*/  @!P0 BRA `(.L_x_131) ;  /* 0xfffffffc00f08947 */ /* 0x008fea000383ffff */
[----:B------:R-:W-:Y:S05]  /*86a0*/  BRA `(.L_x_69) ;  /* 0xffffffb400907947 */ /* 0x000fea000383ffff */
.L_x_73:
[----:B--2---:R-:W-:Y:S07]  /*86b0*/  MOV R3, UR7 ;  /* 0x0000000700037c02 */ /* 0x004fee0008000f00 */
.L_x_132:
[----:B-1----:R1:W2:Y:S02]  /*86c0*/  SYNCS.PHASECHK.TRANS64.TRYWAIT P0, [R3+URZ+0x40], R12 ;  /* 0x0000400c030075a7 */ /* 0x0022a400080011ff */
[----:B--2---:R-:W-:Y:S05]  /*86d0*/  @!P0 NANOSLEEP.SYNCS 0x989680 ;  /* 0x009896800000895d */ /* 0x004fea0003900000 */
[----:B------:R-:W2:Y:S02]  /*86e0*/  @!P0 SYNCS.PHASECHK.TRANS64 P0, [R3+URZ+0x40], R12 ;  /* 0x0000400c030085a7 */ /* 0x000ea400080010ff */
[----:B--2---:R-:W-:Y:S05]  /*86f0*/  @!P0 BRA `(.L_x_132) ;  /* 0xfffffffc00f08947 */ /* 0x004fea000383ffff */
[----:B------:R-:W-:Y:S05]  /*8700*/  BRA `(.L_x_133) ;  /* 0xffffffb800087947 */ /* 0x000fea000383ffff */
.L_x_74:
[----:B------:R-:W-:Y:S07]  /*8710*/  MOV R3, UR7 ;  /* 0x0000000700037c02 */ /* 0x000fee0008000f00 */
.L_x_134:
[----:B-1----:R1:W2:Y:S02]  /*8720*/  SYNCS.PHASECHK.TRANS64.TRYWAIT P0, [R3+URZ+0x48], R12 ;  /* 0x0000480c030075a7 */ /* 0x0022a400080011ff */
[----:B--2---:R-:W-:Y:S05]  /*8730*/  @!P0 NANOSLEEP.SYNCS 0x989680 ;  /* 0x009896800000895d */ /* 0x004fea0003900000 */
[----:B------:R-:W2:Y:S02]  /*8740*/  @!P0 SYNCS.PHASECHK.TRANS64 P0, [R3+URZ+0x48], R12 ;  /* 0x0000480c030085a7 */ /* 0x000ea400080010ff */
[----:B--2---:R-:W-:Y:S05]  /*8750*/  @!P0 BRA `(.L_x_134) ;  /* 0xfffffffc00f08947 */ /* 0x004fea000383ffff */
[----:B------:R-:W-:Y:S05]  /*8760*/  BRA `(.L_x_135) ;  /* 0xffffffb800887947 */ /* 0x000fea000383ffff */
.L_x_76:
[----:B------:R-:W-:-:S07]  /*8770*/  MOV R0, UR7 ;  /* 0x0000000700007c02 */ /* 0x000fce0008000f00 */
.L_x_136:
[----:B-1----:R1:W3:Y:S02]  /*8780*/  SYNCS.PHASECHK.TRANS64.TRYWAIT P0, [R0+URZ+0x40], R3 ;  /* 0x00004003000075a7 */ /* 0x0022e400080011ff */
[----:B---3--:R-:W-:Y:S05]  /*8790*/  @!P0 NANOSLEEP.SYNCS 0x989680 ;  /* 0x009896800000895d */ /* 0x008fea0003900000 */
[----:B------:R-:W3:Y:S02]  /*87a0*/  @!P0 SYNCS.PHASECHK.TRANS64 P0, [R0+URZ+0x40], R3 ;  /* 0x00004003000085a7 */ /* 0x000ee400080010ff */
[----:B---3--:R-:W-:Y:S05]  /*87b0*/  @!P0 BRA `(.L_x_136) ;  /* 0xfffffffc00f08947 */ /* 0x008fea000383ffff */
[----:B------:R-:W-:Y:S05]  /*87c0*/  BRA `(.L_x_137) ;  /* 0xffffffb800f87947 */ /* 0x000fea000383ffff */
.L_x_78:
[----:B--2---:R2:W4:Y:S02]  /*87d0*/  SYNCS.PHASECHK.TRANS64.TRYWAIT P0, [R0+URZ+0x60], R3 ;  /* 0x00006003000075a7 */ /* 0x00452400080011ff */
[----:B----4-:R-:W-:Y:S05]  /*87e0*/  @!P0 NANOSLEEP.SYNCS 0x989680 ;  /* 0x009896800000895d */ /* 0x010fea0003900000 */
[----:B------:R-:W4:Y:S02]  /*87f0*/  @!P0 SYNCS.PHASECHK.TRANS64 P0, [R0+URZ+0x60], R3 ;  /* 0x00006003000085a7 */ /* 0x000f2400080010ff */
[----:B----4-:R-:W-:Y:S05]  /*8800*/  @!P0 BRA `(.L_x_78) ;  /* 0xfffffffc00f08947 */ /* 0x010fea000383ffff */
[----:B------:R-:W-:Y:S05]  /*8810*/  BRA `(.L_x_138) ;  /* 0xffffffbc00c07947 */ /* 0x000fea000383ffff */
.L_x_89:
[----:B-1----:R1:W3:Y:S02]  /*8820*/  SYNCS.PHASECHK.TRANS64.TRYWAIT P1, [R3+URZ+0x30], R0 ;  /* 0x00003000030075a7 */ /* 0x0022e400080211ff */
[----:B---3--:R-:W-:Y:S05]  /*8830*/  @!P1 NANOSLEEP.SYNCS 0x989680 ;  /* 0x009896800000995d */ /* 0x008fea0003900000 */
[----:B------:R-:W3:Y:S02]  /*8840*/  @!P1 SYNCS.PHASECHK.TRANS64 P1, [R3+URZ+0x30], R0 ;  /* 0x00003000030095a7 */ /* 0x000ee400080210ff */
[----:B---3--:R-:W-:Y:S05]  /*8850*/  @!P1 BRA `(.L_x_89) ;  /* 0xfffffffc00f09947 */ /* 0x008fea000383ffff */
[----:B------:R-:W-:Y:S05]  /*8860*/  BRA `(.L_x_88) ;  /* 0xffffffc800e47947 */ /* 0x000fea000383ffff */
.L_x_91:
[----:B-1----:R1:W4:Y:S02]  /*8870*/  SYNCS.PHASECHK.TRANS64.TRYWAIT P0, [R207+URZ+0x80], R2 ;  /* 0x00008002cf0075a7 */ /* 0x00232400080011ff */
[----:B----4-:R-:W-:Y:S05]  /*8880*/  @!P0 NANOSLEEP.SYNCS 0x989680 ;  /* 0x009896800000895d */ /* 0x010fea0003900000 */
[----:B------:R-:W4:Y:S02]  /*8890*/  @!P0 SYNCS.PHASECHK.TRANS64 P0, [R207+URZ+0x80], R2 ;  /* 0x00008002cf0085a7 */ /* 0x000f2400080010ff */
[----:B----4-:R-:W-:Y:S05]  /*88a0*/  @!P0 BRA `(.L_x_91) ;  /* 0xfffffffc00f08947 */ /* 0x010fea000383ffff */
[----:B------:R-:W-:Y:S05]  /*88b0*/  BRA `(.L_x_90) ;  /* 0xffffffcc00407947 */ /* 0x000fea000383ffff */
.L_x_100:
[----:B--2---:R2:W3:Y:S02]  /*88c0*/  SYNCS.PHASECHK.TRANS64.TRYWAIT P0, [R210+URZ+0x30], R3 ;  /* 0x00003003d20075a7 */ /* 0x0044e400080011ff */
[----:B---3--:R-:W-:Y:S05]  /*88d0*/  @!P0 NANOSLEEP.SYNCS 0x989680 ;  /* 0x009896800000895d */ /* 0x008fea0003900000 */
[----:B------:R-:W3:Y:S02]  /*88e0*/  @!P0 SYNCS.PHASECHK.TRANS64 P0, [R210+URZ+0x30], R3 ;  /* 0x00003003d20085a7 */ /* 0x000ee400080010ff */
[----:B---3--:R-:W-:Y:S05]  /*88f0*/  @!P0 BRA `(.L_x_100) ;  /* 0xfffffffc00f08947 */ /* 0x008fea000383ffff */
[----:B------:R-:W-:Y:S05]  /*8900*/  BRA `(.L_x_99) ;  /* 0xffffffe0004c7947 */ /* 0x000fea000383ffff */
        .weak           $__internal_0_$__cuda_sm10x_tcgen05_guardrail_trap_col_being_dealloced_not_returned_by_alloc
        .type           $__internal_0_$__cuda_sm10x_tcgen05_guardrail_trap_col_being_dealloced_not_returned_by_alloc,@function
        .size           $__internal_0_$__cuda_sm10x_tcgen05_guardrail_trap_col_being_dealloced_not_returned_by_alloc,($__internal_1_$__cuda_sm10x_tcgen05_guardrail_trap_phase_invalid_during_alloc - $__internal_0_$__cuda_sm10x_tcgen05_guardrail_trap_col_being_dealloced_not_returned_by_alloc)
$__internal_0_$__cuda_sm10x_tcgen05_guardrail_trap_col_being_dealloced_not_returned_by_alloc:
[----:B------:R-:W-:Y:S05]  /*8910*/  BPT.TRAP 0x1 ;  /* 0x000000040000795c */ /* 0x000fea0000300000 */
[----:B------:R-:W-:-:S04]  /*8920*/  HFMA2 R3, -RZ, RZ, 0, 0 ;  /* 0x00000000ff037431 */ /* 0x000fc800000001ff */
[----:B------:R-:W-:Y:S05]  /*8930*/  RET.REL.NODEC R2 `(_ZN7cutlass13device_kernelINS_4gemm6kernel13GemmUniversalIN4cute5tupleIJiiiiEEENS1_10collective13CollectiveMmaINS1_35MainloopSm100TmaUmmaWarpSpecializedILi3ELi2ELi4ENS5_IJNS4_1CILi1EEESB_SB_EEEEENS5_IJNSA_ILi128EEESE_NSA_ILi32EEEEEENS_12float_e4m3_tENS5_IJlSB_lEEESH_SI_NS4_8TiledMMAINS4_8MMA_AtomIJNS4_10MMA_TraitsINS4_19SM100_MMA_F8F6F4_SSEJSH_SH_fSE_SE_NS4_17integral_constantINS4_4UMMA5MajorELSP_0EEESQ_NSN_INSO_7ScaleInELSR_0EEESS_EEEEEENS4_6LayoutISC_NS5_IJNSA_ILi0EEESW_SW_EEEEENS5_IJNS4_10UnderscoreESZ_SZ_EEEEENS4_13SM90_TMA_LOADENS4_14ComposedLayoutINS4_7SwizzleILi1ELi4ELi3EEENS4_18smem_ptr_flag_bitsILi8EEENSV_INS5_IJNSA_ILi8EEESF_EEENS5_IJSF_SB_EEEEEEEvNS4_8identityES12_S1C_vS1D_EENS_8epilogue10collective18CollectiveEpilogueINS1F_23Sm100TmaWarpSpecializedILi2ELi2ELi64ELb0ELb0EEEJSG_NS5_IJNSV_ISE_SB_EENSV_INSA_ILi64EEESB_EEEEESH_SI_SH_SI_NS1F_6fusion15FusionCallbacksIS1J_NS1O_17LinearCombinationISH_fSH_fLNS_15FloatRoundStyleE2EEESG_S1N_JEEENS4_5SM1004TMEM4LOAD26SM100_TMEM_LOAD_32dp32b64xES12_NS13_INS14_ILi2ELi4ELi3EEES17_NSV_INS5_IJS18_S1L_EEENS5_IJS1L_SB_EEEEEEENS4_39AutoVectorizingCopyWithAssumedAlignmentILi128EEENS4_14SM90_TMA_STOREES22_S24_S24_EEEvvEEEEvNT_6ParamsE) ;  /* 0xffffff7402b07950 */ /* 0x000fea0003c3ffff */
        .weak           $__internal_1_$__cuda_sm10x_tcgen05_guardrail_trap_phase_invalid_during_alloc
        .type           $__internal_1_$__cuda_sm10x_tcgen05_guardrail_trap_phase_invalid_during_alloc,@function
        .size           $__internal_1_$__cuda_sm10x_tcgen05_guardrail_trap_phase_invalid_during_alloc,($__internal_2_$__cuda_sm10x_tcgen05_guardrail_trap_unallocated_columns_being_dealloced - $__internal_1_$__cuda_sm10x_tcgen05_guardrail_trap_phase_invalid_during_alloc)
$__internal_1_$__cuda_sm10x_tcgen05_guardrail_trap_phase_invalid_during_alloc:
[----:B------:R-:W-:Y:S05]  /*8940*/  BPT.TRAP 0x1 ;  /* 0x000000040000795c */ /* 0x000fea0000300000 */
[----:B------:R-:W-:-:S04]  /*8950*/  MOV R3, 0x0 ;  /* 0x0000000000037802 */ /* 0x000fc80000000f00 */
[----:B------:R-:W-:Y:S05]  /*8960*/  RET.REL.NODEC R2 `(_ZN7cutlass13device_kernelINS_4gemm6kernel13GemmUniversalIN4cute5tupleIJiiiiEEENS1_10collective13CollectiveMmaINS1_35MainloopSm100TmaUmmaWarpSpecializedILi3ELi2ELi4ENS5_IJNS4_1CILi1EEESB_SB_EEEEENS5_IJNSA_ILi128EEESE_NSA_ILi32EEEEEENS_12float_e4m3_tENS5_IJlSB_lEEESH_SI_NS4_8TiledMMAINS4_8MMA_AtomIJNS4_10MMA_TraitsINS4_19SM100_MMA_F8F6F4_SSEJSH_SH_fSE_SE_NS4_17integral_constantINS4_4UMMA5MajorELSP_0EEESQ_NSN_INSO_7ScaleInELSR_0EEESS_EEEEEENS4_6LayoutISC_NS5_IJNSA_ILi0EEESW_SW_EEEEENS5_IJNS4_10UnderscoreESZ_SZ_EEEEENS4_13SM90_TMA_LOADENS4_14ComposedLayoutINS4_7SwizzleILi1ELi4ELi3EEENS4_18smem_ptr_flag_bitsILi8EEENSV_INS5_IJNSA_ILi8EEESF_EEENS5_IJSF_SB_EEEEEEEvNS4_8identityES12_S1C_vS1D_EENS_8epilogue10collective18CollectiveEpilogueINS1F_23Sm100TmaWarpSpecializedILi2ELi2ELi64ELb0ELb0EEEJSG_NS5_IJNSV_ISE_SB_EENSV_INSA_ILi64EEESB_EEEEESH_SI_SH_SI_NS1F_6fusion15FusionCallbacksIS1J_NS1O_17LinearCombinationISH_fSH_fLNS_15FloatRoundStyleE2EEESG_S1N_JEEENS4_5SM1004TMEM4LOAD26SM100_TMEM_LOAD_32dp32b64xES12_NS13_INS14_ILi2ELi4ELi3EEES17_NSV_INS5_IJS18_S1L_EEENS5_IJS1L_SB_EEEEEEENS4_39AutoVectorizingCopyWithAssumedAlignmentILi128EEENS4_14SM90_TMA_STOREES22_S24_S24_EEEvvEEEEvNT_6ParamsE) ;  /* 0xffffff7402a47950 */ /* 0x000fea0003c3ffff */
        .weak           $__internal_2_$__cuda_sm10x_tcgen05_guardrail_trap_unallocated_columns_being_dealloced
        .type           $__internal_2_$__cuda_sm10x_tcgen05_guardrail_trap_unallocated_columns_being_dealloced,@function
        .size           $__internal_2_$__cuda_sm10x_tcgen05_guardrail_trap_unallocated_columns_being_dealloced,(.L_x_140 - $__internal_2_$__cuda_sm10x_tcgen05_guardrail_trap_unallocated_columns_being_dealloced)
$__internal_2_$__cuda_sm10x_tcgen05_guardrail_trap_unallocated_columns_being_dealloced:
[----:B------:R-:W-:Y:S05]  /*8970*/  BPT.TRAP 0x1 ;  /* 0x000000040000795c */ /* 0x000fea0000300000 */
[----:B------:R-:W-:-:S04]  /*8980*/  HFMA2 R3, -RZ, RZ, 0, 0 ;  /* 0x00000000ff037431 */ /* 0x000fc800000001ff */
[----:B------:R-:W-:Y:S05]  /*8990*/  RET.REL.NODEC R2 `(_ZN7cutlass13device_kernelINS_4gemm6kernel13GemmUniversalIN4cute5tupleIJiiiiEEENS1_10collective13CollectiveMmaINS1_35MainloopSm100TmaUmmaWarpSpecializedILi3ELi2ELi4ENS5_IJNS4_1CILi1EEESB_SB_EEEEENS5_IJNSA_ILi128EEESE_NSA_ILi32EEEEEENS_12float_e4m3_tENS5_IJlSB_lEEESH_SI_NS4_8TiledMMAINS4_8MMA_AtomIJNS4_10MMA_TraitsINS4_19SM100_MMA_F8F6F4_SSEJSH_SH_fSE_SE_NS4_17integral_constantINS4_4UMMA5MajorELSP_0EEESQ_NSN_INSO_7ScaleInELSR_0EEESS_EEEEEENS4_6LayoutISC_NS5_IJNSA_ILi0EEESW_SW_EEEEENS5_IJNS4_10UnderscoreESZ_SZ_EEEEENS4_13SM90_TMA_LOADENS4_14ComposedLayoutINS4_7SwizzleILi1ELi4ELi3EEENS4_18smem_ptr_flag_bitsILi8EEENSV_INS5_IJNSA_ILi8EEESF_EEENS5_IJSF_SB_EEEEEEEvNS4_8identityES12_S1C_vS1D_EENS_8epilogue10collective18CollectiveEpilogueINS1F_23Sm100TmaWarpSpecializedILi2ELi2ELi64ELb0ELb0EEEJSG_NS5_IJNSV_ISE_SB_EENSV_INSA_ILi64EEESB_EEEEESH_SI_SH_SI_NS1F_6fusion15FusionCallbacksIS1J_NS1O_17LinearCombinationISH_fSH_fLNS_15FloatRoundStyleE2EEESG_S1N_JEEENS4_5SM1004TMEM4LOAD26SM100_TMEM_LOAD_32dp32b64xES12_NS13_INS14_ILi2ELi4ELi3EEES17_NSV_INS5_IJS18_S1L_EEENS5_IJS1L_SB_EEEEEEENS4_39AutoVectorizingCopyWithAssumedAlignmentILi128EEENS4_14SM90_TMA_STOREES22_S24_S24_EEEvvEEEEvNT_6ParamsE) ;  /* 0xffffff7402987950 */ /* 0x000fea0003c3ffff */
.L_x_139:
[----:B------:R-:W-:-:S00]  /*89a0*/  BRA `(.L_x_139) ;  /* 0xfffffffc00fc7947 */ /* 0x000fc0000383ffff */
[----:B------:R-:W-:-:S00]  /*89b0*/  NOP ;  /* 0x0000000000007918 */ /* 0x000fc00000000000 */
        /* <DEDUP_REMOVED lines=12> */
.L_x_140:


//--------------------- .nv.global.init           --------------------------
	.section	.nv.global.init,"aw",@progbits
.nv.global.init:
	.type		$str$27,@object
	.size		$str$27,($str$28 - $str$27)
$str$27:
        /*0000*/ 	.byte	0x28, 0x61, 0x64, 0x64, 0x72, 0x65, 0x73, 0x73, 0x20, 0x26, 0x20, 0x6d, 0x61, 0x73, 0x6b, 0x29
        /*0010*/ 	.byte	0x20, 0x3d, 0x3d, 0x20, 0x30, 0x00
	.type		$str$28,@object
	.size		$str$28,($str$26 - $str$28)
$str$28:
        /*0016*/ 	.byte	0x2f, 0x74, 0x6d, 0x70, 0x2f, 0x63, 0x75, 0x74, 0x6c, 0x61, 0x73, 0x73, 0x5f, 0x73, 0x77, 0x65
        /*0026*/ 	.byte	0x65, 0x70, 0x5f, 0x73, 0x72, 0x63, 0x2f, 0x69, 0x6e, 0x63, 0x6c, 0x75, 0x64, 0x65, 0x2f, 0x63
        /*0036*/ 	.byte	0x75, 0x74, 0x65, 0x2f, 0x70, 0x6f, 0x69, 0x6e, 0x74, 0x65, 0x72, 0x5f, 0x66, 0x6c, 0x61, 0x67
        /*0046*/ 	.byte	0x67, 0x65, 0x64, 0x2e, 0x68, 0x70, 0x70, 0x00
	.type		$str$26,@object
	.size		$str$26,($str$25 - $str$26)
$str$26:
        /*004e*/ 	.byte	0x2f, 0x74, 0x6d, 0x70, 0x2f, 0x63, 0x75, 0x74, 0x6c, 0x61, 0x73, 0x73, 0x5f, 0x73, 0x77, 0x65
        /*005e*/ 	.byte	0x65, 0x70, 0x5f, 0x73, 0x72, 0x63, 0x2f, 0x69, 0x6e, 0x63, 0x6c, 0x75, 0x64, 0x65, 0x2f, 0x63
        /*006e*/ 	.byte	0x75, 0x74, 0x65, 0x2f, 0x61, 0x74, 0x6f, 0x6d, 0x2f, 0x63, 0x6f, 0x70, 0x79, 0x5f, 0x74, 0x72
        /*007e*/ 	.byte	0x61, 0x69, 0x74, 0x73, 0x5f, 0x73, 0x6d, 0x31, 0x30, 0x30, 0x2e, 0x68, 0x70, 0x70, 0x00
	.type		$str$25,@object
	.size		$str$25,(__unnamed_1 - $str$25)
$str$25:
        /*008d*/ 	.byte	0x28, 0x28, 0x75, 0x69, 0x6e, 0x74, 0x33, 0x32, 0x5f, 0x74, 0x28, 0x74, 0x68, 0x72, 0x65, 0x61
        /*009d*/ 	.byte	0x64, 0x49, 0x64, 0x78, 0x2e, 0x78, 0x29, 0x20, 0x2f, 0x20, 0x33, 0x32, 0x29, 0x20, 0x25, 0x20
        /*00ad*/ 	.byte	0x34, 0x29, 0x20, 0x3d, 0x3d, 0x20, 0x28, 0x28, 0x28, 0x74, 0x6d, 0x65, 0x6d, 0x5f, 0x61, 0x64
        /*00bd*/ 	.byte	0x64, 0x72, 0x20, 0x3e, 0x3e, 0x20, 0x31, 0x36, 0x29, 0x20, 0x2f, 0x20, 0x33, 0x32, 0x29, 0x20
        /*00cd*/ 	.byte	0x25, 0x20, 0x34, 0x29, 0x00
	.type		__unnamed_1,@object
	.size		__unnamed_1,(__unnamed_2 - __unnamed_1)
__unnamed_1:
        /*00d2*/ 	.byte	0x61, 0x75, 0x74, 0x6f, 0x20, 0x63, 0x75, 0x74, 0x65, 0x3a, 0x3a, 0x61, 0x73, 0x5f, 0x70, 0x6f
        /* <DEDUP_REMOVED lines=24> */
        /*0262*/ 	.byte	0x43, 0x3c, 0x38, 0x31, 0x39, 0x32, 0x3e, 0x3e, 0x3e, 0x3e, 0x5d, 0x00
	.type		__unnamed_2,@object
	.size		__unnamed_2,(.L_2 - __unnamed_2)
__unnamed_2:
        /* <DEDUP_REMOVED lines=42> */
        /*050e*/ 	.byte	0x3e, 0x3e, 0x3e, 0x3e, 0x5d, 0x00
.L_2:


//--------------------- .nv.shared._ZN7cutlass13device_kernelINS_4gemm6kernel13GemmUniversalIN4cute5tupleIJiiiiEEENS1_10collective13CollectiveMmaINS1_35MainloopSm100TmaUmmaWarpSpecializedILi3ELi2ELi4ENS5_IJNS4_1CILi1EEESB_SB_EEEEENS5_IJNSA_ILi128EEESE_NSA_ILi32EEEEEENS_12float_e4m3_tENS5_IJlSB_lEEESH_SI_NS4_8TiledMMAINS4_8MMA_AtomIJNS4_10MMA_TraitsINS4_19SM100_MMA_F8F6F4_SSEJSH_SH_fSE_SE_NS4_17integral_constantINS4_4UMMA5MajorELSP_0EEESQ_NSN_INSO_7ScaleInELSR_0EEESS_EEEEEENS4_6LayoutISC_NS5_IJNSA_ILi0EEESW_SW_EEEEENS5_IJNS4_10UnderscoreESZ_SZ_EEEEENS4_13SM90_TMA_LOADENS4_14ComposedLayoutINS4_7SwizzleILi1ELi4ELi3EEENS4_18smem_ptr_flag_bitsILi8EEENSV_INS5_IJNSA_ILi8EEESF_EEENS5_IJSF_SB_EEEEEEEvNS4_8identityES12_S1C_vS1D_EENS_8epilogue10collective18CollectiveEpilogueINS1F_23Sm100TmaWarpSpecializedILi2ELi2ELi64ELb0ELb0EEEJSG_NS5_IJNSV_ISE_SB_EENSV_INSA_ILi64EEESB_EEEEESH_SI_SH_SI_NS1F_6fusion15FusionCallbacksIS1J_NS1O_17LinearCombinationISH_fSH_fLNS_15FloatRoundStyleE2EEESG_S1N_JEEENS4_5SM1004TMEM4LOAD26SM100_TMEM_LOAD_32dp32b64xES12_NS13_INS14_ILi2ELi4ELi3EEES17_NSV_INS5_IJS18_S1L_EEENS5_IJS1L_SB_EEEEEEENS4_39AutoVectorizingCopyWithAssumedAlignmentILi128EEENS4_14SM90_TMA_STOREES22_S24_S24_EEEvvEEEEvNT_6ParamsE --------------------------
	.section	.nv.shared._ZN7cutlass13device_kernelINS_4gemm6kernel13GemmUniversalIN4cute5tupleIJiiiiEEENS1_10collective13CollectiveMmaINS1_35MainloopSm100TmaUmmaWarpSpecializedILi3ELi2ELi4ENS5_IJNS4_1CILi1EEESB_SB_EEEEENS5_IJNSA_ILi128EEESE_NSA_ILi32EEEEEENS_12float_e4m3_tENS5_IJlSB_lEEESH_SI_NS4_8TiledMMAINS4_8MMA_AtomIJNS4_10MMA_TraitsINS4_19SM100_MMA_F8F6F4_SSEJSH_SH_fSE_SE_NS4_17integral_constantINS4_4UMMA5MajorELSP_0EEESQ_NSN_INSO_7ScaleInELSR_0EEESS_EEEEEENS4_6LayoutISC_NS5_IJNSA_ILi0EEESW_SW_EEEEENS5_IJNS4_10UnderscoreESZ_SZ_EEEEENS4_13SM90_TMA_LOADENS4_14ComposedLayoutINS4_7SwizzleILi1ELi4ELi3EEENS4_18smem_ptr_flag_bitsILi8EEENSV_INS5_IJNSA_ILi8EEESF_EEENS5_IJSF_SB_EEEEEEEvNS4_8identityES12_S1C_vS1D_EENS_8epilogue10collective18CollectiveEpilogueINS1F_23Sm100TmaWarpSpecializedILi2ELi2ELi64ELb0ELb0EEEJSG_NS5_IJNSV_ISE_SB_EENSV_INSA_ILi64EEESB_EEEEESH_SI_SH_SI_NS1F_6fusion15FusionCallbacksIS1J_NS1O_17LinearCombinationISH_fSH_fLNS_15FloatRoundStyleE2EEESG_S1N_JEEENS4_5SM1004TMEM4LOAD26SM100_TMEM_LOAD_32dp32b64xES12_NS13_INS14_ILi2ELi4ELi3EEES17_NSV_INS5_IJS18_S1L_EEENS5_IJS1L_SB_EEEEEEENS4_39AutoVectorizingCopyWithAssumedAlignmentILi128EEENS4_14SM90_TMA_STOREES22_S24_S24_EEEvvEEEEvNT_6ParamsE,"aw",@nobits
	.sectionflags	@""
	.align	16
	.zero		1024


//--------------------- .nv.shared.reserved.0     --------------------------
	.section	.nv.shared.reserved.0,"aw",@nobits
	.weak		__nv_reservedSMEM_offset_0_alias
	.size		__nv_reservedSMEM_offset_0_alias, 0, 64
	.other		__nv_reservedSMEM_offset_0_alias,@"STO_CUDA_RESERVED_SHARED STV_DEFAULT"
__nv_reservedSMEM_offset_0_alias:
	.zero		0
.nv.shared.reserved.0:
	.zero		64
	.weak		__nv_reservedSMEM_tcgen05_partition
	.type		__nv_reservedSMEM_tcgen05_partition,@object
	.size		__nv_reservedSMEM_tcgen05_partition,(.L_0 - __nv_reservedSMEM_tcgen05_partition)
__nv_reservedSMEM_tcgen05_partition:
	.zero		32
.L_0:


//--------------------- .nv.global                --------------------------
	.section	.nv.global,"aw",@nobits
.nv.global:
	.type		_ZN40_INTERNAL_b11a53d6_4_k_cu_5348fe0e_338584cute1_E,@object
	.size		_ZN40_INTERNAL_b11a53d6_4_k_cu_5348fe0e_338584cute1_E,(_ZN40_INTERNAL_b11a53d6_4_k_cu_5348fe0e_338584cuda3std3__45__cpo6cbeginE - _ZN40_INTERNAL_b11a53d6_4_k_cu_5348fe0e_338584cute1_E)
_ZN40_INTERNAL_b11a53d6_4_k_cu_5348fe0e_338584cute1_E:
	.zero		1
	.type		_ZN40_INTERNAL_b11a53d6_4_k_cu_5348fe0e_338584cuda3std3__45__cpo6cbeginE,@object
	.size		_ZN40_INTERNAL_b11a53d6_4_k_cu_5348fe0e_338584cuda3std3__45__cpo6cbeginE,(_ZN40_INTERNAL_b11a53d6_4_k_cu_5348fe0e_338584cuda3std3__48in_placeE - _ZN40_INTERNAL_b11a53d6_4_k_cu_5348fe0e_338584cuda3std3__45__cpo6cbeginE)
_ZN40_INTERNAL_b11a53d6_4_k_cu_5348fe0e_338584cuda3std3__45__cpo6cbeginE:
	.zero		1
	.type		_ZN40_INTERNAL_b11a53d6_4_k_cu_5348fe0e_338584cuda3std3__48in_placeE,@object
	.size		_ZN40_INTERNAL_b11a53d6_4_k_cu_5348fe0e_338584cuda3std3__48in_placeE,(_ZN40_INTERNAL_b11a53d6_4_k_cu_5348fe0e_338584cuda3std6ranges3__45__cpo9iter_moveE - _ZN40_INTERNAL_b11a53d6_4_k_cu_5348fe0e_338584cuda3std3__48in_placeE)
_ZN40_INTERNAL_b11a53d6_4_k_cu_5348fe0e_338584cuda3std3__48in_placeE:
	.zero		1
	.type		_ZN40_INTERNAL_b11a53d6_4_k_cu_5348fe0e_338584cuda3std6ranges3__45__cpo9iter_moveE,@object
	.size		_ZN40_INTERNAL_b11a53d6_4_k_cu_5348fe0e_338584cuda3std6ranges3__45__cpo9iter_moveE,(_ZN40_INTERNAL_b11a53d6_4_k_cu_5348fe0e_338584cuda3std3__45__cpo5beginE - _ZN40_INTERNAL_b11a53d6_4_k_cu_5348fe0e_338584cuda3std6ranges3__45__cpo9iter_moveE)
_ZN40_INTERNAL_b11a53d6_4_k_cu_5348fe0e_338584cuda3std6ranges3__45__cpo9iter_moveE:
	.zero		1
	.type		_ZN40_INTERNAL_b11a53d6_4_k_cu_5348fe0e_338584cuda3std3__45__cpo5beginE,@object
	.size		_ZN40_INTERNAL_b11a53d6_4_k_cu_5348fe0e_338584cuda3std3__45__cpo5beginE,(_ZN40_INTERNAL_b11a53d6_4_k_cu_5348fe0e_338584cuda3std3__442_GLOBAL__N__b11a53d6_4_k_cu_5348fe0e_338586ignoreE - _ZN40_INTERNAL_b11a53d6_4_k_cu_5348fe0e_338584cuda3std3__45__cpo5beginE)
_ZN40_INTERNAL_b11a53d6_4_k_cu_5348fe0e_338584cuda3std3__45__cpo5beginE:
	.zero		1
	.type		_ZN40_INTERNAL_b11a53d6_4_k_cu_5348fe0e_338584cuda3std3__442_GLOBAL__N__b11a53d6_4_k_cu_5348fe0e_338586ignoreE,@object
	.size		_ZN40_INTERNAL_b11a53d6_4_k_cu_5348fe0e_338584cuda3std3__442_GLOBAL__N__b11a53d6_4_k_cu_5348fe0e_338586ignoreE,(_ZN40_INTERNAL_b11a53d6_4_k_cu_5348fe0e_338584cute7productE - _ZN40_INTERNAL_b11a53d6_4_k_cu_5348fe0e_338584cuda3std3__442_GLOBAL__N__b11a53d6_4_k_cu_5348fe0e_338586ignoreE)
_ZN40_INTERNAL_b11a53d6_4_k_cu_5348fe0e_338584cuda3std3__442_GLOBAL__N__b11a53d6_4_k_cu_5348fe0e_338586ignoreE:
	.zero		1
	.type		_ZN40_INTERNAL_b11a53d6_4_k_cu_5348fe0e_338584cute7productE,@object
	.size		_ZN40_INTERNAL_b11a53d6_4_k_cu_5348fe0e_338584cute7productE,(_ZN40_INTERNAL_b11a53d6_4_k_cu_5348fe0e_338584cuda3std3__45__cpo3endE - _ZN40_INTERNAL_b11a53d6_4_k_cu_5348fe0e_338584cute7productE)
_ZN40_INTERNAL_b11a53d6_4_k_cu_5348fe0e_338584cute7productE:
	.zero		1
	.type		_ZN40_INTERNAL_b11a53d6_4_k_cu_5348fe0e_338584cuda3std3__45__cpo3endE,@object
	.size		_ZN40_INTERNAL_b11a53d6_4_k_cu_5348fe0e_338584cuda3std3__45__cpo3endE,(_ZN40_INTERNAL_b11a53d6_4_k_cu_5348fe0e_338584cuda3std3__419piecewise_constructE - _ZN40_INTERNAL_b11a53d6_4_k_cu_5348fe0e_338584cuda3std3__45__cpo3endE)
_ZN40_INTERNAL_b11a53d6_4_k_cu_5348fe0e_338584cuda3std3__45__cpo3endE:
	.zero		1
	.type		_ZN40_INTERNAL_b11a53d6_4_k_cu_5348fe0e_338584cuda3std3__419piecewise_constructE,@object
	.size		_ZN40_INTERNAL_b11a53d6_4_k_cu_5348fe0e_338584cuda3std3__419piecewise_constructE,(_ZN40_INTERNAL_b11a53d6_4_k_cu_5348fe0e_338584cuda3std3__45__cpo4cendE - _ZN40_INTERNAL_b11a53d6_4_k_cu_5348fe0e_338584cuda3std3__419piecewise_constructE)
_ZN40_INTERNAL_b11a53d6_4_k_cu_5348fe0e_338584cuda3std3__419piecewise_constructE:
	.zero		1
	.type		_ZN40_INTERNAL_b11a53d6_4_k_cu_5348fe0e_338584cuda3std3__45__cpo4cendE,@object
	.size		_ZN40_INTERNAL_b11a53d6_4_k_cu_5348fe0e_338584cuda3std3__45__cpo4cendE,(_ZN40_INTERNAL_b11a53d6_4_k_cu_5348fe0e_338584cuda3std6ranges3__45__cpo4swapE - _ZN40_INTERNAL_b11a53d6_4_k_cu_5348fe0e_338584cuda3std3__45__cpo4cendE)
_ZN40_INTERNAL_b11a53d6_4_k_cu_5348fe0e_338584cuda3std3__45__cpo4cendE:
	.zero		1
	.type		_ZN40_INTERNAL_b11a53d6_4_k_cu_5348fe0e_338584cuda3std6ranges3__45__cpo4swapE,@object
	.size		_ZN40_INTERNAL_b11a53d6_4_k_cu_5348fe0e_338584cuda3std6ranges3__45__cpo4swapE,(.L_10 - _ZN40_INTERNAL_b11a53d6_4_k_cu_5348fe0e_338584cuda3std6ranges3__45__cpo4swapE)
_ZN40_INTERNAL_b11a53d6_4_k_cu_5348fe0e_338584cuda3std6ranges3__45__cpo4swapE:
	.zero		1
.L_10:


//--------------------- .nv.constant0._ZN7cutlass13device_kernelINS_4gemm6kernel13GemmUniversalIN4cute5tupleIJiiiiEEENS1_10collective13CollectiveMmaINS1_35MainloopSm100TmaUmmaWarpSpecializedILi3ELi2ELi4ENS5_IJNS4_1CILi1EEESB_SB_EEEEENS5_IJNSA_ILi128EEESE_NSA_ILi32EEEEEENS_12float_e4m3_tENS5_IJlSB_lEEESH_SI_NS4_8TiledMMAINS4_8MMA_AtomIJNS4_10MMA_TraitsINS4_19SM100_MMA_F8F6F4_SSEJSH_SH_fSE_SE_NS4_17integral_constantINS4_4UMMA5MajorELSP_0EEESQ_NSN_INSO_7ScaleInELSR_0EEESS_EEEEEENS4_6LayoutISC_NS5_IJNSA_ILi0EEESW_SW_EEEEENS5_IJNS4_10UnderscoreESZ_SZ_EEEEENS4_13SM90_TMA_LOADENS4_14ComposedLayoutINS4_7SwizzleILi1ELi4ELi3EEENS4_18smem_ptr_flag_bitsILi8EEENSV_INS5_IJNSA_ILi8EEESF_EEENS5_IJSF_SB_EEEEEEEvNS4_8identityES12_S1C_vS1D_EENS_8epilogue10collective18CollectiveEpilogueINS1F_23Sm100TmaWarpSpecializedILi2ELi2ELi64ELb0ELb0EEEJSG_NS5_IJNSV_ISE_SB_EENSV_INSA_ILi64EEESB_EEEEESH_SI_SH_SI_NS1F_6fusion15FusionCallbacksIS1J_NS1O_17LinearCombinationISH_fSH_fLNS_15FloatRoundStyleE2EEESG_S1N_JEEENS4_5SM1004TMEM4LOAD26SM100_TMEM_LOAD_32dp32b64xES12_NS13_INS14_ILi2ELi4ELi3EEES17_NSV_INS5_IJS18_S1L_EEENS5_IJS1L_SB_EEEEEEENS4_39AutoVectorizingCopyWithAssumedAlignmentILi128EEENS4_14SM90_TMA_STOREES22_S24_S24_EEEvvEEEEvNT_6ParamsE --------------------------
	.section	.nv.constant0._ZN7cutlass13device_kernelINS_4gemm6kernel13GemmUniversalIN4cute5tupleIJiiiiEEENS1_10collective13CollectiveMmaINS1_35MainloopSm100TmaUmmaWarpSpecializedILi3ELi2ELi4ENS5_IJNS4_1CILi1EEESB_SB_EEEEENS5_IJNSA_ILi128EEESE_NSA_ILi32EEEEEENS_12float_e4m3_tENS5_IJlSB_lEEESH_SI_NS4_8TiledMMAINS4_8MMA_AtomIJNS4_10MMA_TraitsINS4_19SM100_MMA_F8F6F4_SSEJSH_SH_fSE_SE_NS4_17integral_constantINS4_4UMMA5MajorELSP_0EEESQ_NSN_INSO_7ScaleInELSR_0EEESS_EEEEEENS4_6LayoutISC_NS5_IJNSA_ILi0EEESW_SW_EEEEENS5_IJNS4_10UnderscoreESZ_SZ_EEEEENS4_13SM90_TMA_LOADENS4_14ComposedLayoutINS4_7SwizzleILi1ELi4ELi3EEENS4_18smem_ptr_flag_bitsILi8EEENSV_INS5_IJNSA_ILi8EEESF_EEENS5_IJSF_SB_EEEEEEEvNS4_8identityES12_S1C_vS1D_EENS_8epilogue10collective18CollectiveEpilogueINS1F_23Sm100TmaWarpSpecializedILi2ELi2ELi64ELb0ELb0EEEJSG_NS5_IJNSV_ISE_SB_EENSV_INSA_ILi64EEESB_EEEEESH_SI_SH_SI_NS1F_6fusion15FusionCallbacksIS1J_NS1O_17LinearCombinationISH_fSH_fLNS_15FloatRoundStyleE2EEESG_S1N_JEEENS4_5SM1004TMEM4LOAD26SM100_TMEM_LOAD_32dp32b64xES12_NS13_INS14_ILi2ELi4ELi3EEES17_NSV_INS5_IJS18_S1L_EEENS5_IJS1L_SB_EEEEEEENS4_39AutoVectorizingCopyWithAssumedAlignmentILi128EEENS4_14SM90_TMA_STOREES22_S24_S24_EEEvvEEEEvNT_6ParamsE,"a",@progbits
	.sectionflags	@""
	.align	4
.nv.constant0._ZN7cutlass13device_kernelINS_4gemm6kernel13GemmUniversalIN4cute5tupleIJiiiiEEENS1_10collective13CollectiveMmaINS1_35MainloopSm100TmaUmmaWarpSpecializedILi3ELi2ELi4ENS5_IJNS4_1CILi1EEESB_SB_EEEEENS5_IJNSA_ILi128EEESE_NSA_ILi32EEEEEENS_12float_e4m3_tENS5_IJlSB_lEEESH_SI_NS4_8TiledMMAINS4_8MMA_AtomIJNS4_10MMA_TraitsINS4_19SM100_MMA_F8F6F4_SSEJSH_SH_fSE_SE_NS4_17integral_constantINS4_4UMMA5MajorELSP_0EEESQ_NSN_INSO_7ScaleInELSR_0EEESS_EEEEEENS4_6LayoutISC_NS5_IJNSA_ILi0EEESW_SW_EEEEENS5_IJNS4_10UnderscoreESZ_SZ_EEEEENS4_13SM90_TMA_LOADENS4_14ComposedLayoutINS4_7SwizzleILi1ELi4ELi3EEENS4_18smem_ptr_flag_bitsILi8EEENSV_INS5_IJNSA_ILi8EEESF_EEENS5_IJSF_SB_EEEEEEEvNS4_8identityES12_S1C_vS1D_EENS_8epilogue10collective18CollectiveEpilogueINS1F_23Sm100TmaWarpSpecializedILi2ELi2ELi64ELb0ELb0EEEJSG_NS5_IJNSV_ISE_SB_EENSV_INSA_ILi64EEESB_EEEEESH_SI_SH_SI_NS1F_6fusion15FusionCallbacksIS1J_NS1O_17LinearCombinationISH_fSH_fLNS_15FloatRoundStyleE2EEESG_S1N_JEEENS4_5SM1004TMEM4LOAD26SM100_TMEM_LOAD_32dp32b64xES12_NS13_INS14_ILi2ELi4ELi3EEES17_NSV_INS5_IJS18_S1L_EEENS5_IJS1L_SB_EEEEEEENS4_39AutoVectorizingCopyWithAssumedAlignmentILi128EEENS4_14SM90_TMA_STOREES22_S24_S24_EEEvvEEEEvNT_6ParamsE:
	.zero		2944


//--------------------- SYMBOLS --------------------------

	.type		.nv.reservedSmem.offset0,@object
	.size		.nv.reservedSmem.offset0,0x4
	.type		.nv.reservedSmem.cap,@object
	.size		.nv.reservedSmem.cap,0x4
	.type		__assertfail,@function
